//
// Generated by NVIDIA NVVM Compiler
//
// Compiler Build ID: CL-36424714
// Cuda compilation tools, release 13.0, V13.0.88
// Based on NVVM 20.0.0
//

.version 9.0
.target sm_100
.address_size 64

	// .globl	_Z22matrix_multiply_kernelPKfS0_Pfmmm
// _ZZ14softmax_kernelPfmE7max_val has been demoted
// _ZZ14softmax_kernelPfmE3sum has been demoted

.visible .entry _Z22matrix_multiply_kernelPKfS0_Pfmmm(
	.param .u64 .ptr .align 1 _Z22matrix_multiply_kernelPKfS0_Pfmmm_param_0,
	.param .u64 .ptr .align 1 _Z22matrix_multiply_kernelPKfS0_Pfmmm_param_1,
	.param .u64 .ptr .align 1 _Z22matrix_multiply_kernelPKfS0_Pfmmm_param_2,
	.param .u64 _Z22matrix_multiply_kernelPKfS0_Pfmmm_param_3,
	.param .u64 _Z22matrix_multiply_kernelPKfS0_Pfmmm_param_4,
	.param .u64 _Z22matrix_multiply_kernelPKfS0_Pfmmm_param_5
)
{
	.reg .pred 	%p<13>;
	.reg .b32 	%r<9>;
	.reg .b32 	%f<68>;
	.reg .b64 	%rd<77>;

	ld.param.u64 	%rd26, [_Z22matrix_multiply_kernelPKfS0_Pfmmm_param_0];
	ld.param.u64 	%rd27, [_Z22matrix_multiply_kernelPKfS0_Pfmmm_param_1];
	ld.param.u64 	%rd28, [_Z22matrix_multiply_kernelPKfS0_Pfmmm_param_3];
	ld.param.u64 	%rd24, [_Z22matrix_multiply_kernelPKfS0_Pfmmm_param_4];
	ld.param.u64 	%rd25, [_Z22matrix_multiply_kernelPKfS0_Pfmmm_param_5];
	cvta.to.global.u64 	%rd1, %rd27;
	cvta.to.global.u64 	%rd2, %rd26;
	mov.u32 	%r1, %ctaid.y;
	mov.u32 	%r2, %ntid.y;
	mov.u32 	%r3, %tid.y;
	mad.lo.s32 	%r4, %r1, %r2, %r3;
	mov.u32 	%r5, %ctaid.x;
	mov.u32 	%r6, %ntid.x;
	mov.u32 	%r7, %tid.x;
	mad.lo.s32 	%r8, %r5, %r6, %r7;
	cvt.u64.u32 	%rd3, %r4;
	setp.le.u64 	%p1, %rd28, %rd3;
	cvt.s64.s32 	%rd4, %r8;
	setp.le.u64 	%p2, %rd25, %rd4;
	or.pred  	%p3, %p1, %p2;
	@%p3 bra 	$L__BB0_14;
	setp.eq.s64 	%p4, %rd24, 0;
	mov.f32 	%f67, 0f00000000;
	@%p4 bra 	$L__BB0_13;
	mul.lo.s64 	%rd5, %rd24, %rd3;
	and.b64  	%rd6, %rd24, 7;
	setp.lt.u64 	%p5, %rd24, 8;
	mov.f32 	%f67, 0f00000000;
	mov.b64 	%rd75, 0;
	@%p5 bra 	$L__BB0_5;
	and.b64  	%rd75, %rd24, -8;
	shl.b64 	%rd30, %rd4, 2;
	add.s64 	%rd72, %rd1, %rd30;
	shl.b64 	%rd9, %rd25, 5;
	shl.b64 	%rd31, %rd5, 2;
	add.s64 	%rd32, %rd31, %rd2;
	add.s64 	%rd71, %rd32, 16;
	mov.f32 	%f67, 0f00000000;
	mov.u64 	%rd73, %rd75;
$L__BB0_4:
	.pragma "nounroll";
	ld.global.f32 	%f17, [%rd71+-16];
	ld.global.f32 	%f18, [%rd72];
	fma.rn.f32 	%f19, %f17, %f18, %f67;
	ld.global.f32 	%f20, [%rd71+-12];
	shl.b64 	%rd33, %rd25, 2;
	add.s64 	%rd34, %rd72, %rd33;
	ld.global.f32 	%f21, [%rd34];
	fma.rn.f32 	%f22, %f20, %f21, %f19;
	ld.global.f32 	%f23, [%rd71+-8];
	add.s64 	%rd35, %rd34, %rd33;
	ld.global.f32 	%f24, [%rd35];
	fma.rn.f32 	%f25, %f23, %f24, %f22;
	ld.global.f32 	%f26, [%rd71+-4];
	add.s64 	%rd36, %rd35, %rd33;
	ld.global.f32 	%f27, [%rd36];
	fma.rn.f32 	%f28, %f26, %f27, %f25;
	ld.global.f32 	%f29, [%rd71];
	add.s64 	%rd37, %rd36, %rd33;
	ld.global.f32 	%f30, [%rd37];
	fma.rn.f32 	%f31, %f29, %f30, %f28;
	ld.global.f32 	%f32, [%rd71+4];
	add.s64 	%rd38, %rd37, %rd33;
	ld.global.f32 	%f33, [%rd38];
	fma.rn.f32 	%f34, %f32, %f33, %f31;
	ld.global.f32 	%f35, [%rd71+8];
	add.s64 	%rd39, %rd38, %rd33;
	ld.global.f32 	%f36, [%rd39];
	fma.rn.f32 	%f37, %f35, %f36, %f34;
	ld.global.f32 	%f38, [%rd71+12];
	add.s64 	%rd40, %rd39, %rd33;
	ld.global.f32 	%f39, [%rd40];
	fma.rn.f32 	%f67, %f38, %f39, %f37;
	add.s64 	%rd73, %rd73, -8;
	add.s64 	%rd72, %rd72, %rd9;
	add.s64 	%rd71, %rd71, 32;
	setp.ne.s64 	%p6, %rd73, 0;
	@%p6 bra 	$L__BB0_4;
$L__BB0_5:
	setp.eq.s64 	%p7, %rd6, 0;
	@%p7 bra 	$L__BB0_13;
	and.b64  	%rd18, %rd24, 3;
	setp.lt.u64 	%p8, %rd6, 4;
	@%p8 bra 	$L__BB0_8;
	add.s64 	%rd41, %rd75, %rd5;
	shl.b64 	%rd42, %rd41, 2;
	add.s64 	%rd43, %rd2, %rd42;
	ld.global.f32 	%f41, [%rd43];
	mad.lo.s64 	%rd44, %rd75, %rd25, %rd4;
	shl.b64 	%rd45, %rd44, 2;
	add.s64 	%rd46, %rd1, %rd45;
	ld.global.f32 	%f42, [%rd46];
	fma.rn.f32 	%f43, %f41, %f42, %f67;
	ld.global.f32 	%f44, [%rd43+4];
	shl.b64 	%rd47, %rd25, 2;
	add.s64 	%rd48, %rd46, %rd47;
	ld.global.f32 	%f45, [%rd48];
	fma.rn.f32 	%f46, %f44, %f45, %f43;
	ld.global.f32 	%f47, [%rd43+8];
	add.s64 	%rd49, %rd48, %rd47;
	ld.global.f32 	%f48, [%rd49];
	fma.rn.f32 	%f49, %f47, %f48, %f46;
	ld.global.f32 	%f50, [%rd43+12];
	add.s64 	%rd50, %rd49, %rd47;
	ld.global.f32 	%f51, [%rd50];
	fma.rn.f32 	%f67, %f50, %f51, %f49;
	add.s64 	%rd75, %rd75, 4;
$L__BB0_8:
	setp.eq.s64 	%p9, %rd18, 0;
	@%p9 bra 	$L__BB0_13;
	setp.eq.s64 	%p10, %rd18, 1;
	@%p10 bra 	$L__BB0_11;
	add.s64 	%rd51, %rd75, %rd5;
	shl.b64 	%rd52, %rd51, 2;
	add.s64 	%rd53, %rd2, %rd52;
	ld.global.f32 	%f53, [%rd53];
	mad.lo.s64 	%rd54, %rd75, %rd25, %rd4;
	shl.b64 	%rd55, %rd54, 2;
	add.s64 	%rd56, %rd1, %rd55;
	ld.global.f32 	%f54, [%rd56];
	fma.rn.f32 	%f55, %f53, %f54, %f67;
	ld.global.f32 	%f56, [%rd53+4];
	shl.b64 	%rd57, %rd25, 2;
	add.s64 	%rd58, %rd56, %rd57;
	ld.global.f32 	%f57, [%rd58];
	fma.rn.f32 	%f67, %f56, %f57, %f55;
	add.s64 	%rd75, %rd75, 2;
$L__BB0_11:
	and.b64  	%rd59, %rd24, 1;
	setp.eq.b64 	%p11, %rd59, 1;
	not.pred 	%p12, %p11;
	@%p12 bra 	$L__BB0_13;
	add.s64 	%rd60, %rd75, %rd5;
	shl.b64 	%rd61, %rd60, 2;
	add.s64 	%rd62, %rd2, %rd61;
	ld.global.f32 	%f58, [%rd62];
	mad.lo.s64 	%rd63, %rd75, %rd25, %rd4;
	shl.b64 	%rd64, %rd63, 2;
	add.s64 	%rd65, %rd1, %rd64;
	ld.global.f32 	%f59, [%rd65];
	fma.rn.f32 	%f67, %f58, %f59, %f67;
$L__BB0_13:
	ld.param.u64 	%rd70, [_Z22matrix_multiply_kernelPKfS0_Pfmmm_param_2];
	mad.lo.s64 	%rd66, %rd25, %rd3, %rd4;
	cvta.to.global.u64 	%rd67, %rd70;
	shl.b64 	%rd68, %rd66, 2;
	add.s64 	%rd69, %rd67, %rd68;
	st.global.f32 	[%rd69], %f67;
$L__BB0_14:
	ret;

}
	// .globl	_Z14softmax_kernelPfm
.visible .entry _Z14softmax_kernelPfm(
	.param .u64 .ptr .align 1 _Z14softmax_kernelPfm_param_0,
	.param .u64 _Z14softmax_kernelPfm_param_1
)
{
	.reg .pred 	%p<52>;
	.reg .b32 	%r<36>;
	.reg .b32 	%f<326>;
	.reg .b64 	%rd<74>;
	// demoted variable
	.shared .align 4 .f32 _ZZ14softmax_kernelPfmE7max_val;
	// demoted variable
	.shared .align 4 .f32 _ZZ14softmax_kernelPfmE3sum;
	ld.param.u64 	%rd42, [_Z14softmax_kernelPfm_param_0];
	ld.param.u64 	%rd41, [_Z14softmax_kernelPfm_param_1];
	cvta.to.global.u64 	%rd1, %rd42;
	mov.u32 	%r1, %tid.x;
	setp.ne.s32 	%p1, %r1, 0;
	@%p1 bra 	$L__BB1_72;
	ld.global.f32 	%f285, [%rd1];
	st.shared.f32 	[_ZZ14softmax_kernelPfmE7max_val], %f285;
	setp.lt.u64 	%p2, %rd41, 2;
	@%p2 bra 	$L__BB1_72;
	add.s64 	%rd2, %rd41, -1;
	add.s64 	%rd44, %rd41, -2;
	and.b64  	%rd3, %rd2, 15;
	setp.lt.u64 	%p3, %rd44, 15;
	mov.b64 	%rd63, 1;
	@%p3 bra 	$L__BB1_37;
	and.b64  	%rd46, %rd2, -16;
	neg.s64 	%rd4, %rd46;
	add.s64 	%rd61, %rd1, 32;
	mov.b64 	%rd63, 1;
$L__BB1_4:
	.pragma "nounroll";
	ld.global.f32 	%f3, [%rd61+-28];
	setp.leu.f32 	%p4, %f3, %f285;
	@%p4 bra 	$L__BB1_6;
	st.shared.f32 	[_ZZ14softmax_kernelPfmE7max_val], %f3;
	mov.f32 	%f285, %f3;
$L__BB1_6:
	ld.global.f32 	%f5, [%rd61+-24];
	setp.leu.f32 	%p5, %f5, %f285;
	@%p5 bra 	$L__BB1_8;
	st.shared.f32 	[_ZZ14softmax_kernelPfmE7max_val], %f5;
	mov.f32 	%f285, %f5;
$L__BB1_8:
	ld.global.f32 	%f7, [%rd61+-20];
	setp.leu.f32 	%p6, %f7, %f285;
	@%p6 bra 	$L__BB1_10;
	st.shared.f32 	[_ZZ14softmax_kernelPfmE7max_val], %f7;
	mov.f32 	%f285, %f7;
$L__BB1_10:
	ld.global.f32 	%f9, [%rd61+-16];
	setp.leu.f32 	%p7, %f9, %f285;
	@%p7 bra 	$L__BB1_12;
	st.shared.f32 	[_ZZ14softmax_kernelPfmE7max_val], %f9;
	mov.f32 	%f285, %f9;
$L__BB1_12:
	ld.global.f32 	%f11, [%rd61+-12];
	setp.leu.f32 	%p8, %f11, %f285;
	@%p8 bra 	$L__BB1_14;
	st.shared.f32 	[_ZZ14softmax_kernelPfmE7max_val], %f11;
	mov.f32 	%f285, %f11;
$L__BB1_14:
	ld.global.f32 	%f13, [%rd61+-8];
	setp.leu.f32 	%p9, %f13, %f285;
	@%p9 bra 	$L__BB1_16;
	st.shared.f32 	[_ZZ14softmax_kernelPfmE7max_val], %f13;
	mov.f32 	%f285, %f13;
$L__BB1_16:
	ld.global.f32 	%f15, [%rd61+-4];
	setp.leu.f32 	%p10, %f15, %f285;
	@%p10 bra 	$L__BB1_18;
	st.shared.f32 	[_ZZ14softmax_kernelPfmE7max_val], %f15;
	mov.f32 	%f285, %f15;
$L__BB1_18:
	ld.global.f32 	%f17, [%rd61];
	setp.leu.f32 	%p11, %f17, %f285;
	@%p11 bra 	$L__BB1_20;
	st.shared.f32 	[_ZZ14softmax_kernelPfmE7max_val], %f17;
	mov.f32 	%f285, %f17;
$L__BB1_20:
	ld.global.f32 	%f19, [%rd61+4];
	setp.leu.f32 	%p12, %f19, %f285;
	@%p12 bra 	$L__BB1_22;
	st.shared.f32 	[_ZZ14softmax_kernelPfmE7max_val], %f19;
	mov.f32 	%f285, %f19;
$L__BB1_22:
	ld.global.f32 	%f21, [%rd61+8];
	setp.leu.f32 	%p13, %f21, %f285;
	@%p13 bra 	$L__BB1_24;
	st.shared.f32 	[_ZZ14softmax_kernelPfmE7max_val], %f21;
	mov.f32 	%f285, %f21;
$L__BB1_24:
	ld.global.f32 	%f23, [%rd61+12];
	setp.leu.f32 	%p14, %f23, %f285;
	@%p14 bra 	$L__BB1_26;
	st.shared.f32 	[_ZZ14softmax_kernelPfmE7max_val], %f23;
	mov.f32 	%f285, %f23;
$L__BB1_26:
	ld.global.f32 	%f25, [%rd61+16];
	setp.leu.f32 	%p15, %f25, %f285;
	@%p15 bra 	$L__BB1_28;
	st.shared.f32 	[_ZZ14softmax_kernelPfmE7max_val], %f25;
	mov.f32 	%f285, %f25;
$L__BB1_28:
	ld.global.f32 	%f27, [%rd61+20];
	setp.leu.f32 	%p16, %f27, %f285;
	@%p16 bra 	$L__BB1_30;
	st.shared.f32 	[_ZZ14softmax_kernelPfmE7max_val], %f27;
	mov.f32 	%f285, %f27;
$L__BB1_30:
	ld.global.f32 	%f29, [%rd61+24];
	setp.leu.f32 	%p17, %f29, %f285;
	@%p17 bra 	$L__BB1_32;
	st.shared.f32 	[_ZZ14softmax_kernelPfmE7max_val], %f29;
	mov.f32 	%f285, %f29;
$L__BB1_32:
	ld.global.f32 	%f31, [%rd61+28];
	setp.leu.f32 	%p18, %f31, %f285;
	@%p18 bra 	$L__BB1_34;
	st.shared.f32 	[_ZZ14softmax_kernelPfmE7max_val], %f31;
	mov.f32 	%f285, %f31;
$L__BB1_34:
	ld.global.f32 	%f33, [%rd61+32];
	setp.leu.f32 	%p19, %f33, %f285;
	@%p19 bra 	$L__BB1_36;
	st.shared.f32 	[_ZZ14softmax_kernelPfmE7max_val], %f33;
	mov.f32 	%f285, %f33;
$L__BB1_36:
	add.s64 	%rd63, %rd63, 16;
	add.s64 	%rd47, %rd4, %rd63;
	add.s64 	%rd61, %rd61, 64;
	setp.ne.s64 	%p20, %rd47, 1;
	@%p20 bra 	$L__BB1_4;
$L__BB1_37:
	setp.eq.s64 	%p21, %rd3, 0;
	@%p21 bra 	$L__BB1_72;
	and.b64  	%rd11, %rd2, 7;
	setp.lt.u64 	%p22, %rd3, 8;
	@%p22 bra 	$L__BB1_56;
	shl.b64 	%rd48, %rd63, 2;
	add.s64 	%rd12, %rd1, %rd48;
	ld.global.f32 	%f36, [%rd12];
	setp.leu.f32 	%p23, %f36, %f285;
	@%p23 bra 	$L__BB1_41;
	st.shared.f32 	[_ZZ14softmax_kernelPfmE7max_val], %f36;
	mov.f32 	%f285, %f36;
$L__BB1_41:
	ld.global.f32 	%f38, [%rd12+4];
	setp.leu.f32 	%p24, %f38, %f285;
	@%p24 bra 	$L__BB1_43;
	st.shared.f32 	[_ZZ14softmax_kernelPfmE7max_val], %f38;
	mov.f32 	%f285, %f38;
$L__BB1_43:
	ld.global.f32 	%f40, [%rd12+8];
	setp.leu.f32 	%p25, %f40, %f285;
	@%p25 bra 	$L__BB1_45;
	st.shared.f32 	[_ZZ14softmax_kernelPfmE7max_val], %f40;
	mov.f32 	%f285, %f40;
$L__BB1_45:
	ld.global.f32 	%f42, [%rd12+12];
	setp.leu.f32 	%p26, %f42, %f285;
	@%p26 bra 	$L__BB1_47;
	st.shared.f32 	[_ZZ14softmax_kernelPfmE7max_val], %f42;
	mov.f32 	%f285, %f42;
$L__BB1_47:
	ld.global.f32 	%f44, [%rd12+16];
	setp.leu.f32 	%p27, %f44, %f285;
	@%p27 bra 	$L__BB1_49;
	st.shared.f32 	[_ZZ14softmax_kernelPfmE7max_val], %f44;
	mov.f32 	%f285, %f44;
$L__BB1_49:
	ld.global.f32 	%f46, [%rd12+20];
	setp.leu.f32 	%p28, %f46, %f285;
	@%p28 bra 	$L__BB1_51;
	st.shared.f32 	[_ZZ14softmax_kernelPfmE7max_val], %f46;
	mov.f32 	%f285, %f46;
$L__BB1_51:
	ld.global.f32 	%f48, [%rd12+24];
	setp.leu.f32 	%p29, %f48, %f285;
	@%p29 bra 	$L__BB1_53;
	st.shared.f32 	[_ZZ14softmax_kernelPfmE7max_val], %f48;
	mov.f32 	%f285, %f48;
$L__BB1_53:
	ld.global.f32 	%f50, [%rd12+28];
	setp.leu.f32 	%p30, %f50, %f285;
	@%p30 bra 	$L__BB1_55;
	st.shared.f32 	[_ZZ14softmax_kernelPfmE7max_val], %f50;
	mov.f32 	%f285, %f50;
$L__BB1_55:
	add.s64 	%rd63, %rd63, 8;
$L__BB1_56:
	setp.eq.s64 	%p31, %rd11, 0;
	@%p31 bra 	$L__BB1_72;
	and.b64  	%rd66, %rd2, 3;
	setp.lt.u64 	%p32, %rd11, 4;
	@%p32 bra 	$L__BB1_67;
	shl.b64 	%rd49, %rd63, 2;
	add.s64 	%rd16, %rd1, %rd49;
	ld.global.f32 	%f53, [%rd16];
	setp.leu.f32 	%p33, %f53, %f285;
	@%p33 bra 	$L__BB1_60;
	st.shared.f32 	[_ZZ14softmax_kernelPfmE7max_val], %f53;
	mov.f32 	%f285, %f53;
$L__BB1_60:
	ld.global.f32 	%f55, [%rd16+4];
	setp.leu.f32 	%p34, %f55, %f285;
	@%p34 bra 	$L__BB1_62;
	st.shared.f32 	[_ZZ14softmax_kernelPfmE7max_val], %f55;
	mov.f32 	%f285, %f55;
$L__BB1_62:
	ld.global.f32 	%f57, [%rd16+8];
	setp.leu.f32 	%p35, %f57, %f285;
	@%p35 bra 	$L__BB1_64;
	st.shared.f32 	[_ZZ14softmax_kernelPfmE7max_val], %f57;
	mov.f32 	%f285, %f57;
$L__BB1_64:
	ld.global.f32 	%f59, [%rd16+12];
	setp.leu.f32 	%p36, %f59, %f285;
	@%p36 bra 	$L__BB1_66;
	st.shared.f32 	[_ZZ14softmax_kernelPfmE7max_val], %f59;
	mov.f32 	%f285, %f59;
$L__BB1_66:
	add.s64 	%rd63, %rd63, 4;
$L__BB1_67:
	setp.eq.s64 	%p37, %rd66, 0;
	@%p37 bra 	$L__BB1_72;
	shl.b64 	%rd50, %rd63, 2;
	add.s64 	%rd67, %rd1, %rd50;
$L__BB1_69:
	.pragma "nounroll";
	ld.global.f32 	%f63, [%rd67];
	setp.leu.f32 	%p38, %f63, %f285;
	@%p38 bra 	$L__BB1_71;
	st.shared.f32 	[_ZZ14softmax_kernelPfmE7max_val], %f63;
	mov.f32 	%f285, %f63;
$L__BB1_71:
	add.s64 	%rd67, %rd67, 4;
	add.s64 	%rd66, %rd66, -1;
	setp.ne.s64 	%p39, %rd66, 0;
	@%p39 bra 	$L__BB1_69;
$L__BB1_72:
	setp.ne.s32 	%p40, %r1, 0;
	bar.sync 	0;
	@%p40 bra 	$L__BB1_86;
	mov.b32 	%r2, 0;
	st.shared.u32 	[_ZZ14softmax_kernelPfmE3sum], %r2;
	setp.eq.s64 	%p41, %rd41, 0;
	@%p41 bra 	$L__BB1_86;
	ld.shared.f32 	%f65, [_ZZ14softmax_kernelPfmE7max_val];
	and.b64  	%rd24, %rd41, 7;
	setp.lt.u64 	%p42, %rd41, 8;
	mov.b64 	%rd71, 0;
	mov.f32 	%f325, 0f00000000;
	@%p42 bra 	$L__BB1_77;
	and.b64  	%rd71, %rd41, -8;
	add.s64 	%rd68, %rd1, 16;
	mov.f32 	%f325, 0f00000000;
	mov.u64 	%rd69, %rd71;
$L__BB1_76:
	.pragma "nounroll";
	ld.global.f32 	%f83, [%rd68+-16];
	sub.f32 	%f84, %f83, %f65;
	fma.rn.f32 	%f85, %f84, 0f3BBB989D, 0f3F000000;
	cvt.sat.f32.f32 	%f86, %f85;
	mov.f32 	%f87, 0f4B400001;
	mov.f32 	%f88, 0f437C0000;
	fma.rm.f32 	%f89, %f86, %f88, %f87;
	add.f32 	%f90, %f89, 0fCB40007F;
	neg.f32 	%f91, %f90;
	fma.rn.f32 	%f92, %f84, 0f3FB8AA3B, %f91;
	fma.rn.f32 	%f93, %f84, 0f32A57060, %f92;
	mov.b32 	%r3, %f89;
	shl.b32 	%r4, %r3, 23;
	mov.b32 	%f94, %r4;
	ex2.approx.ftz.f32 	%f95, %f93;
	fma.rn.f32 	%f96, %f95, %f94, %f325;
	ld.global.f32 	%f97, [%rd68+-12];
	sub.f32 	%f98, %f97, %f65;
	fma.rn.f32 	%f99, %f98, 0f3BBB989D, 0f3F000000;
	cvt.sat.f32.f32 	%f100, %f99;
	fma.rm.f32 	%f101, %f100, %f88, %f87;
	add.f32 	%f102, %f101, 0fCB40007F;
	neg.f32 	%f103, %f102;
	fma.rn.f32 	%f104, %f98, 0f3FB8AA3B, %f103;
	fma.rn.f32 	%f105, %f98, 0f32A57060, %f104;
	mov.b32 	%r5, %f101;
	shl.b32 	%r6, %r5, 23;
	mov.b32 	%f106, %r6;
	ex2.approx.ftz.f32 	%f107, %f105;
	fma.rn.f32 	%f108, %f107, %f106, %f96;
	ld.global.f32 	%f109, [%rd68+-8];
	sub.f32 	%f110, %f109, %f65;
	fma.rn.f32 	%f111, %f110, 0f3BBB989D, 0f3F000000;
	cvt.sat.f32.f32 	%f112, %f111;
	fma.rm.f32 	%f113, %f112, %f88, %f87;
	add.f32 	%f114, %f113, 0fCB40007F;
	neg.f32 	%f115, %f114;
	fma.rn.f32 	%f116, %f110, 0f3FB8AA3B, %f115;
	fma.rn.f32 	%f117, %f110, 0f32A57060, %f116;
	mov.b32 	%r7, %f113;
	shl.b32 	%r8, %r7, 23;
	mov.b32 	%f118, %r8;
	ex2.approx.ftz.f32 	%f119, %f117;
	fma.rn.f32 	%f120, %f119, %f118, %f108;
	ld.global.f32 	%f121, [%rd68+-4];
	sub.f32 	%f122, %f121, %f65;
	fma.rn.f32 	%f123, %f122, 0f3BBB989D, 0f3F000000;
	cvt.sat.f32.f32 	%f124, %f123;
	fma.rm.f32 	%f125, %f124, %f88, %f87;
	add.f32 	%f126, %f125, 0fCB40007F;
	neg.f32 	%f127, %f126;
	fma.rn.f32 	%f128, %f122, 0f3FB8AA3B, %f127;
	fma.rn.f32 	%f129, %f122, 0f32A57060, %f128;
	mov.b32 	%r9, %f125;
	shl.b32 	%r10, %r9, 23;
	mov.b32 	%f130, %r10;
	ex2.approx.ftz.f32 	%f131, %f129;
	fma.rn.f32 	%f132, %f131, %f130, %f120;
	ld.global.f32 	%f133, [%rd68];
	sub.f32 	%f134, %f133, %f65;
	fma.rn.f32 	%f135, %f134, 0f3BBB989D, 0f3F000000;
	cvt.sat.f32.f32 	%f136, %f135;
	fma.rm.f32 	%f137, %f136, %f88, %f87;
	add.f32 	%f138, %f137, 0fCB40007F;
	neg.f32 	%f139, %f138;
	fma.rn.f32 	%f140, %f134, 0f3FB8AA3B, %f139;
	fma.rn.f32 	%f141, %f134, 0f32A57060, %f140;
	mov.b32 	%r11, %f137;
	shl.b32 	%r12, %r11, 23;
	mov.b32 	%f142, %r12;
	ex2.approx.ftz.f32 	%f143, %f141;
	fma.rn.f32 	%f144, %f143, %f142, %f132;
	ld.global.f32 	%f145, [%rd68+4];
	sub.f32 	%f146, %f145, %f65;
	fma.rn.f32 	%f147, %f146, 0f3BBB989D, 0f3F000000;
	cvt.sat.f32.f32 	%f148, %f147;
	fma.rm.f32 	%f149, %f148, %f88, %f87;
	add.f32 	%f150, %f149, 0fCB40007F;
	neg.f32 	%f151, %f150;
	fma.rn.f32 	%f152, %f146, 0f3FB8AA3B, %f151;
	fma.rn.f32 	%f153, %f146, 0f32A57060, %f152;
	mov.b32 	%r13, %f149;
	shl.b32 	%r14, %r13, 23;
	mov.b32 	%f154, %r14;
	ex2.approx.ftz.f32 	%f155, %f153;
	fma.rn.f32 	%f156, %f155, %f154, %f144;
	ld.global.f32 	%f157, [%rd68+8];
	sub.f32 	%f158, %f157, %f65;
	fma.rn.f32 	%f159, %f158, 0f3BBB989D, 0f3F000000;
	cvt.sat.f32.f32 	%f160, %f159;
	fma.rm.f32 	%f161, %f160, %f88, %f87;
	add.f32 	%f162, %f161, 0fCB40007F;
	neg.f32 	%f163, %f162;
	fma.rn.f32 	%f164, %f158, 0f3FB8AA3B, %f163;
	fma.rn.f32 	%f165, %f158, 0f32A57060, %f164;
	mov.b32 	%r15, %f161;
	shl.b32 	%r16, %r15, 23;
	mov.b32 	%f166, %r16;
	ex2.approx.ftz.f32 	%f167, %f165;
	fma.rn.f32 	%f168, %f167, %f166, %f156;
	ld.global.f32 	%f169, [%rd68+12];
	sub.f32 	%f170, %f169, %f65;
	fma.rn.f32 	%f171, %f170, 0f3BBB989D, 0f3F000000;
	cvt.sat.f32.f32 	%f172, %f171;
	fma.rm.f32 	%f173, %f172, %f88, %f87;
	add.f32 	%f174, %f173, 0fCB40007F;
	neg.f32 	%f175, %f174;
	fma.rn.f32 	%f176, %f170, 0f3FB8AA3B, %f175;
	fma.rn.f32 	%f177, %f170, 0f32A57060, %f176;
	mov.b32 	%r17, %f173;
	shl.b32 	%r18, %r17, 23;
	mov.b32 	%f178, %r18;
	ex2.approx.ftz.f32 	%f179, %f177;
	fma.rn.f32 	%f325, %f179, %f178, %f168;
	add.s64 	%rd69, %rd69, -8;
	add.s64 	%rd68, %rd68, 32;
	setp.ne.s64 	%p43, %rd69, 0;
	@%p43 bra 	$L__BB1_76;
$L__BB1_77:
	setp.eq.s64 	%p44, %rd24, 0;
	@%p44 bra 	$L__BB1_85;
	and.b64  	%rd32, %rd41, 3;
	setp.lt.u64 	%p45, %rd24, 4;
	@%p45 bra 	$L__BB1_80;
	shl.b64 	%rd52, %rd71, 2;
	add.s64 	%rd53, %rd1, %rd52;
	ld.global.f32 	%f181, [%rd53];
	sub.f32 	%f182, %f181, %f65;
	fma.rn.f32 	%f183, %f182, 0f3BBB989D, 0f3F000000;
	cvt.sat.f32.f32 	%f184, %f183;
	mov.f32 	%f185, 0f4B400001;
	mov.f32 	%f186, 0f437C0000;
	fma.rm.f32 	%f187, %f184, %f186, %f185;
	add.f32 	%f188, %f187, 0fCB40007F;
	neg.f32 	%f189, %f188;
	fma.rn.f32 	%f190, %f182, 0f3FB8AA3B, %f189;
	fma.rn.f32 	%f191, %f182, 0f32A57060, %f190;
	mov.b32 	%r19, %f187;
	shl.b32 	%r20, %r19, 23;
	mov.b32 	%f192, %r20;
	ex2.approx.ftz.f32 	%f193, %f191;
	fma.rn.f32 	%f194, %f193, %f192, %f325;
	ld.global.f32 	%f195, [%rd53+4];
	sub.f32 	%f196, %f195, %f65;
	fma.rn.f32 	%f197, %f196, 0f3BBB989D, 0f3F000000;
	cvt.sat.f32.f32 	%f198, %f197;
	fma.rm.f32 	%f199, %f198, %f186, %f185;
	add.f32 	%f200, %f199, 0fCB40007F;
	neg.f32 	%f201, %f200;
	fma.rn.f32 	%f202, %f196, 0f3FB8AA3B, %f201;
	fma.rn.f32 	%f203, %f196, 0f32A57060, %f202;
	mov.b32 	%r21, %f199;
	shl.b32 	%r22, %r21, 23;
	mov.b32 	%f204, %r22;
	ex2.approx.ftz.f32 	%f205, %f203;
	fma.rn.f32 	%f206, %f205, %f204, %f194;
	ld.global.f32 	%f207, [%rd53+8];
	sub.f32 	%f208, %f207, %f65;
	fma.rn.f32 	%f209, %f208, 0f3BBB989D, 0f3F000000;
	cvt.sat.f32.f32 	%f210, %f209;
	fma.rm.f32 	%f211, %f210, %f186, %f185;
	add.f32 	%f212, %f211, 0fCB40007F;
	neg.f32 	%f213, %f212;
	fma.rn.f32 	%f214, %f208, 0f3FB8AA3B, %f213;
	fma.rn.f32 	%f215, %f208, 0f32A57060, %f214;
	mov.b32 	%r23, %f211;
	shl.b32 	%r24, %r23, 23;
	mov.b32 	%f216, %r24;
	ex2.approx.ftz.f32 	%f217, %f215;
	fma.rn.f32 	%f218, %f217, %f216, %f206;
	ld.global.f32 	%f219, [%rd53+12];
	sub.f32 	%f220, %f219, %f65;
	fma.rn.f32 	%f221, %f220, 0f3BBB989D, 0f3F000000;
	cvt.sat.f32.f32 	%f222, %f221;
	fma.rm.f32 	%f223, %f222, %f186, %f185;
	add.f32 	%f224, %f223, 0fCB40007F;
	neg.f32 	%f225, %f224;
	fma.rn.f32 	%f226, %f220, 0f3FB8AA3B, %f225;
	fma.rn.f32 	%f227, %f220, 0f32A57060, %f226;
	mov.b32 	%r25, %f223;
	shl.b32 	%r26, %r25, 23;
	mov.b32 	%f228, %r26;
	ex2.approx.ftz.f32 	%f229, %f227;
	fma.rn.f32 	%f325, %f229, %f228, %f218;
	add.s64 	%rd71, %rd71, 4;
$L__BB1_80:
	setp.eq.s64 	%p46, %rd32, 0;
	@%p46 bra 	$L__BB1_85;
	setp.eq.s64 	%p47, %rd32, 1;
	@%p47 bra 	$L__BB1_83;
	shl.b64 	%rd54, %rd71, 2;
	add.s64 	%rd55, %rd1, %rd54;
	ld.global.f32 	%f231, [%rd55];
	sub.f32 	%f232, %f231, %f65;
	fma.rn.f32 	%f233, %f232, 0f3BBB989D, 0f3F000000;
	cvt.sat.f32.f32 	%f234, %f233;
	mov.f32 	%f235, 0f4B400001;
	mov.f32 	%f236, 0f437C0000;
	fma.rm.f32 	%f237, %f234, %f236, %f235;
	add.f32 	%f238, %f237, 0fCB40007F;
	neg.f32 	%f239, %f238;
	fma.rn.f32 	%f240, %f232, 0f3FB8AA3B, %f239;
	fma.rn.f32 	%f241, %f232, 0f32A57060, %f240;
	mov.b32 	%r27, %f237;
	shl.b32 	%r28, %r27, 23;
	mov.b32 	%f242, %r28;
	ex2.approx.ftz.f32 	%f243, %f241;
	fma.rn.f32 	%f244, %f243, %f242, %f325;
	ld.global.f32 	%f245, [%rd55+4];
	sub.f32 	%f246, %f245, %f65;
	fma.rn.f32 	%f247, %f246, 0f3BBB989D, 0f3F000000;
	cvt.sat.f32.f32 	%f248, %f247;
	fma.rm.f32 	%f249, %f248, %f236, %f235;
	add.f32 	%f250, %f249, 0fCB40007F;
	neg.f32 	%f251, %f250;
	fma.rn.f32 	%f252, %f246, 0f3FB8AA3B, %f251;
	fma.rn.f32 	%f253, %f246, 0f32A57060, %f252;
	mov.b32 	%r29, %f249;
	shl.b32 	%r30, %r29, 23;
	mov.b32 	%f254, %r30;
	ex2.approx.ftz.f32 	%f255, %f253;
	fma.rn.f32 	%f325, %f255, %f254, %f244;
	add.s64 	%rd71, %rd71, 2;
$L__BB1_83:
	and.b64  	%rd56, %rd41, 1;
	setp.eq.b64 	%p48, %rd56, 1;
	not.pred 	%p49, %p48;
	@%p49 bra 	$L__BB1_85;
	shl.b64 	%rd57, %rd71, 2;
	add.s64 	%rd58, %rd1, %rd57;
	ld.global.f32 	%f256, [%rd58];
	sub.f32 	%f257, %f256, %f65;
	fma.rn.f32 	%f258, %f257, 0f3BBB989D, 0f3F000000;
	cvt.sat.f32.f32 	%f259, %f258;
	mov.f32 	%f260, 0f4B400001;
	mov.f32 	%f261, 0f437C0000;
	fma.rm.f32 	%f262, %f259, %f261, %f260;
	add.f32 	%f263, %f262, 0fCB40007F;
	neg.f32 	%f264, %f263;
	fma.rn.f32 	%f265, %f257, 0f3FB8AA3B, %f264;
	fma.rn.f32 	%f266, %f257, 0f32A57060, %f265;
	mov.b32 	%r31, %f262;
	shl.b32 	%r32, %r31, 23;
	mov.b32 	%f267, %r32;
	ex2.approx.ftz.f32 	%f268, %f266;
	fma.rn.f32 	%f325, %f268, %f267, %f325;
$L__BB1_85:
	st.shared.f32 	[_ZZ14softmax_kernelPfmE3sum], %f325;
$L__BB1_86:
	bar.sync 	0;
	cvt.u64.u32 	%rd73, %r1;
	setp.le.u64 	%p50, %rd41, %rd73;
	@%p50 bra 	$L__BB1_89;
	ld.shared.f32 	%f78, [_ZZ14softmax_kernelPfmE7max_val];
	ld.shared.f32 	%f79, [_ZZ14softmax_kernelPfmE3sum];
	mov.u32 	%r33, %ntid.x;
	cvt.u64.u32 	%rd38, %r33;
$L__BB1_88:
	shl.b64 	%rd59, %rd73, 2;
	add.s64 	%rd60, %rd1, %rd59;
	ld.global.f32 	%f269, [%rd60];
	sub.f32 	%f270, %f269, %f78;
	fma.rn.f32 	%f271, %f270, 0f3BBB989D, 0f3F000000;
	cvt.sat.f32.f32 	%f272, %f271;
	mov.f32 	%f273, 0f4B400001;
	mov.f32 	%f274, 0f437C0000;
	fma.rm.f32 	%f275, %f272, %f274, %f273;
	add.f32 	%f276, %f275, 0fCB40007F;
	neg.f32 	%f277, %f276;
	fma.rn.f32 	%f278, %f270, 0f3FB8AA3B, %f277;
	fma.rn.f32 	%f279, %f270, 0f32A57060, %f278;
	mov.b32 	%r34, %f275;
	shl.b32 	%r35, %r34, 23;
	mov.b32 	%f280, %r35;
	ex2.approx.ftz.f32 	%f281, %f279;
	mul.f32 	%f282, %f281, %f280;
	div.rn.f32 	%f283, %f282, %f79;
	st.global.f32 	[%rd60], %f283;
	add.s64 	%rd73, %rd73, %rd38;
	setp.lt.u64 	%p51, %rd73, %rd41;
	@%p51 bra 	$L__BB1_88;
$L__BB1_89:
	ret;

}
	// .globl	_Z11gelu_kernelPfm
.visible .entry _Z11gelu_kernelPfm(
	.param .u64 .ptr .align 1 _Z11gelu_kernelPfm_param_0,
	.param .u64 _Z11gelu_kernelPfm_param_1
)
{
	.reg .pred 	%p<5>;
	.reg .b32 	%r<3>;
	.reg .b32 	%f<24>;
	.reg .b64 	%rd<11>;

	ld.param.u64 	%rd6, [_Z11gelu_kernelPfm_param_0];
	ld.param.u64 	%rd7, [_Z11gelu_kernelPfm_param_1];
	mov.u32 	%r1, %tid.x;
	cvt.u64.u32 	%rd10, %r1;
	setp.le.u64 	%p1, %rd7, %rd10;
	@%p1 bra 	$L__BB2_3;
	mov.u32 	%r2, %ntid.x;
	cvt.u64.u32 	%rd2, %r2;
	cvta.to.global.u64 	%rd3, %rd6;
$L__BB2_2:
	shl.b64 	%rd8, %rd10, 2;
	add.s64 	%rd9, %rd3, %rd8;
	ld.global.f32 	%f1, [%rd9];
	mul.f32 	%f2, %f1, 0f3F000000;
	mul.f32 	%f3, %f1, 0f3D372713;
	mul.f32 	%f4, %f1, %f3;
	fma.rn.f32 	%f5, %f1, %f4, %f1;
	mul.f32 	%f6, %f5, 0f3F4C422A;
	abs.f32 	%f7, %f6;
	mul.f32 	%f8, %f7, 0f4038AA3B;
	ex2.approx.ftz.f32 	%f9, %f8;
	add.f32 	%f10, %f9, 0f3F800000;
	rcp.approx.ftz.f32 	%f11, %f10;
	fma.rn.f32 	%f12, %f11, 0fC0000000, 0f3F800000;
	setp.ge.f32 	%p2, %f7, 0f41102CB4;
	selp.f32 	%f13, 0f3F800000, %f12, %p2;
	copysign.f32 	%f14, %f6, %f13;
	mul.f32 	%f15, %f6, %f6;
	fma.rn.f32 	%f16, %f15, 0f3C80F082, 0fBD563CAE;
	fma.rn.f32 	%f17, %f16, %f15, 0f3E085941;
	fma.rn.f32 	%f18, %f17, %f15, 0fBEAAA9ED;
	fma.rn.f32 	%f19, %f18, %f15, 0f00000000;
	fma.rn.f32 	%f20, %f19, %f6, %f6;
	setp.ge.f32 	%p3, %f7, 0f3F19999A;
	selp.f32 	%f21, %f14, %f20, %p3;
	add.f32 	%f22, %f21, 0f3F800000;
	mul.f32 	%f23, %f2, %f22;
	st.global.f32 	[%rd9], %f23;
	add.s64 	%rd10, %rd10, %rd2;
	setp.lt.u64 	%p4, %rd10, %rd7;
	@%p4 bra 	$L__BB2_2;
$L__BB2_3:
	ret;

}


// ===== COMPILED SASS (sm_100) =====

	.target	sm_100

	.elftype	@"ET_EXEC"


//--------------------- .note.nv.tkinfo           --------------------------
	.section	.note.nv.tkinfo,"",@"SHT_NOTE"
	.sectionflags	@"SHF_NOTE_NV_TKINFO"
	.tkinfo
        /*0018*/ 	.word	0x00000002
        /*0030*/ 	.string	""
        /*0030*/ 	.string	"ptxas"
        /*0030*/ 	.string	"Cuda compilation tools, release 13.0, V13.0.88"
        /*0030*/ 	.string	"Build cuda_13.0.r13.0/compiler.36424714_0"
        /*0030*/ 	.string	"-arch sm_100 -m 64 "



//--------------------- .note.nv.cuinfo           --------------------------
	.section	.note.nv.cuinfo,"",@"SHT_NOTE"
	.sectionflags	@"SHF_NOTE_NV_CUINFO"
        /*0018*/ 	.short	0x0002
        /*001a*/ 	.short	0x0064
        /*001c*/ 	.short	0x0082
	.zero		2


//--------------------- .nv.info                  --------------------------
	.section	.nv.info,"",@"SHT_CUDA_INFO"
	.align	4


	//----- nvinfo : EIATTR_REGCOUNT
	.align		4
        /*0000*/ 	.byte	0x04, 0x2f
        /*0002*/ 	.short	(.L_1 - .L_0)
	.align		4
.L_0:
        /*0004*/ 	.word	index@(_Z22matrix_multiply_kernelPKfS0_Pfmmm)
        /*0008*/ 	.word	0x00000020


	//----- nvinfo : EIATTR_FRAME_SIZE
	.align		4
.L_1:
        /*000c*/ 	.byte	0x04, 0x11
        /*000e*/ 	.short	(.L_3 - .L_2)
	.align		4
.L_2:
        /*0010*/ 	.word	index@(_Z22matrix_multiply_kernelPKfS0_Pfmmm)
        /*0014*/ 	.word	0x00000000


	//----- nvinfo : EIATTR_REGCOUNT
	.align		4
.L_3:
        /*0018*/ 	.byte	0x04, 0x2f
        /*001a*/ 	.short	(.L_5 - .L_4)
	.align		4
.L_4:
        /*001c*/ 	.word	index@(_Z14softmax_kernelPfm)
        /*0020*/ 	.word	0x00000020


	//----- nvinfo : EIATTR_FRAME_SIZE
	.align		4
.L_5:
        /*0024*/ 	.byte	0x04, 0x11
        /*0026*/ 	.short	(.L_7 - .L_6)
	.align		4
.L_6:
        /*0028*/ 	.word	index@($__internal_0_$__cuda_sm3x_div_rn_noftz_f32_slowpath)
        /*002c*/ 	.word	0x00000000


	//----- nvinfo : EIATTR_FRAME_SIZE
	.align		4
.L_7:
        /*0030*/ 	.byte	0x04, 0x11
        /*0032*/ 	.short	(.L_9 - .L_8)
	.align		4
.L_8:
        /*0034*/ 	.word	index@(_Z14softmax_kernelPfm)
        /*0038*/ 	.word	0x00000000


	//----- nvinfo : EIATTR_REGCOUNT
	.align		4
.L_9:
        /*003c*/ 	.byte	0x04, 0x2f
        /*003e*/ 	.short	(.L_11 - .L_10)
	.align		4
.L_10:
        /*0040*/ 	.word	index@(_Z11gelu_kernelPfm)
        /*0044*/ 	.word	0x0000000f


	//----- nvinfo : EIATTR_FRAME_SIZE
	.align		4
.L_11:
        /*0048*/ 	.byte	0x04, 0x11
        /*004a*/ 	.short	(.L_13 - .L_12)
	.align		4
.L_12:
        /*004c*/ 	.word	index@(_Z11gelu_kernelPfm)
        /*0050*/ 	.word	0x00000000


	//----- nvinfo : EIATTR_MIN_STACK_SIZE
	.align		4
.L_13:
        /*0054*/ 	.byte	0x04, 0x12
        /*0056*/ 	.short	(.L_15 - .L_14)
	.align		4
.L_14:
        /*0058*/ 	.word	index@(_Z11gelu_kernelPfm)
        /*005c*/ 	.word	0x00000000


	//----- nvinfo : EIATTR_MIN_STACK_SIZE
	.align		4
.L_15:
        /*0060*/ 	.byte	0x04, 0x12
        /*0062*/ 	.short	(.L_17 - .L_16)
	.align		4
.L_16:
        /*0064*/ 	.word	index@(_Z14softmax_kernelPfm)
        /*0068*/ 	.word	0x00000000


	//----- nvinfo : EIATTR_MIN_STACK_SIZE
	.align		4
.L_17:
        /*006c*/ 	.byte	0x04, 0x12
        /*006e*/ 	.short	(.L_19 - .L_18)
	.align		4
.L_18:
        /*0070*/ 	.word	index@(_Z22matrix_multiply_kernelPKfS0_Pfmmm)
        /*0074*/ 	.word	0x00000000
.L_19:


//--------------------- .nv.compat                --------------------------
	.section	.nv.compat,"",@"SHT_CUDA_COMPAT_INFO"
	.align	4
        /*0000*/ 	.byte	0x02, 0x09, 0x00, 0x00, 0x02, 0x02, 0x01, 0x00, 0x02, 0x05, 0x05, 0x00, 0x03, 0x07, 0x01, 0x01
        /*0010*/ 	.byte	0x02, 0x03, 0x00, 0x00, 0x02, 0x06, 0x01, 0x00, 0x04, 0x0b, 0x08, 0x00, 0x01, 0x00, 0x00, 0x00
        /*0020*/ 	.byte	0x00, 0x00, 0x00, 0x00


//--------------------- .nv.info._Z11gelu_kernelPfm --------------------------
	.section	.nv.info._Z11gelu_kernelPfm,"",@"SHT_CUDA_INFO"
	.sectionflags	@""
	.align	4


	//----- nvinfo : EIATTR_CUDA_API_VERSION
	.align		4
        /*0000*/ 	.byte	0x04, 0x37
        /*0002*/ 	.short	(.L_21 - .L_20)
.L_20:
        /*0004*/ 	.word	0x00000082


	//----- nvinfo : EIATTR_KPARAM_INFO
	.align		4
.L_21:
        /*0008*/ 	.byte	0x04, 0x17
        /*000a*/ 	.short	(.L_23 - .L_22)
.L_22:
        /*000c*/ 	.word	0x00000000
        /*0010*/ 	.short	0x0001
        /*0012*/ 	.short	0x0008
        /*0014*/ 	.byte	0x00, 0xf0, 0x21, 0x00


	//----- nvinfo : EIATTR_KPARAM_INFO
	.align		4
.L_23:
        /*0018*/ 	.byte	0x04, 0x17
        /*001a*/ 	.short	(.L_25 - .L_24)
.L_24:
        /*001c*/ 	.word	0x00000000
        /*0020*/ 	.short	0x0000
        /*0022*/ 	.short	0x0000
        /*0024*/ 	.byte	0x00, 0xf5, 0x21, 0x00


	//----- nvinfo : EIATTR_SPARSE_MMA_MASK
	.align		4
.L_25:
        /*0028*/ 	.byte	0x03, 0x50
        /*002a*/ 	.short	0x0000


	//----- nvinfo : EIATTR_MAXREG_COUNT
	.align		4
        /*002c*/ 	.byte	0x03, 0x1b
        /*002e*/ 	.short	0x00ff


	//----- nvinfo : EIATTR_MERCURY_ISA_VERSION
	.align		4
        /*0030*/ 	.byte	0x03, 0x5f
        /*0032*/ 	.short	0x0101


	//----- nvinfo : EIATTR_VRC_CTA_INIT_COUNT
	.align		4
        /*0034*/ 	.byte	0x02, 0x4a
	.zero		1
	.zero		1


	//----- nvinfo : EIATTR_EXIT_INSTR_OFFSETS
	.align		4
        /*0038*/ 	.byte	0x04, 0x1c
        /*003a*/ 	.short	(.L_27 - .L_26)


	//   ....[0]....
.L_26:
        /*003c*/ 	.word	0x00000050


	//   ....[1]....
        /*0040*/ 	.word	0x000002c0


	//----- nvinfo : EIATTR_CRS_STACK_SIZE
	.align		4
.L_27:
        /*0044*/ 	.byte	0x04, 0x1e
        /*0046*/ 	.short	(.L_29 - .L_28)
.L_28:
        /*0048*/ 	.word	0x00000000


	//----- nvinfo : EIATTR_CBANK_PARAM_SIZE
	.align		4
.L_29:
        /*004c*/ 	.byte	0x03, 0x19
        /*004e*/ 	.short	0x0010


	//----- nvinfo : EIATTR_PARAM_CBANK
	.align		4
        /*0050*/ 	.byte	0x04, 0x0a
        /*0052*/ 	.short	(.L_31 - .L_30)
	.align		4
.L_30:
        /*0054*/ 	.word	index@(.nv.constant0._Z11gelu_kernelPfm)
        /*0058*/ 	.short	0x0380
        /*005a*/ 	.short	0x0010


	//----- nvinfo : EIATTR_SW_WAR
	.align		4
.L_31:
        /*005c*/ 	.byte	0x04, 0x36
        /*005e*/ 	.short	(.L_33 - .L_32)
.L_32:
        /*0060*/ 	.word	0x00000008
.L_33:


//--------------------- .nv.info._Z14softmax_kernelPfm --------------------------
	.section	.nv.info._Z14softmax_kernelPfm,"",@"SHT_CUDA_INFO"
	.sectionflags	@""
	.align	4


	//----- nvinfo : EIATTR_CUDA_API_VERSION
	.align		4
        /*0000*/ 	.byte	0x04, 0x37
        /*0002*/ 	.short	(.L_35 - .L_34)
.L_34:
        /*0004*/ 	.word	0x00000082


	//----- nvinfo : EIATTR_KPARAM_INFO
	.align		4
.L_35:
        /*0008*/ 	.byte	0x04, 0x17
        /*000a*/ 	.short	(.L_37 - .L_36)
.L_36:
        /*000c*/ 	.word	0x00000000
        /*0010*/ 	.short	0x0001
        /*0012*/ 	.short	0x0008
        /*0014*/ 	.byte	0x00, 0xf0, 0x21, 0x00


	//----- nvinfo : EIATTR_KPARAM_INFO
	.align		4
.L_37:
        /*0018*/ 	.byte	0x04, 0x17
        /*001a*/ 	.short	(.L_39 - .L_38)
.L_38:
        /*001c*/ 	.word	0x00000000
        /*0020*/ 	.short	0x0000
        /*0022*/ 	.short	0x0000
        /*0024*/ 	.byte	0x00, 0xf5, 0x21, 0x00


	//----- nvinfo : EIATTR_SPARSE_MMA_MASK
	.align		4
.L_39:
        /*0028*/ 	.byte	0x03, 0x50
        /*002a*/ 	.short	0x0000


	//----- nvinfo : EIATTR_MAXREG_COUNT
	.align		4
        /*002c*/ 	.byte	0x03, 0x1b
        /*002e*/ 	.short	0x00ff


	//----- nvinfo : EIATTR_NUM_BARRIERS
	.align		4
        /*0030*/ 	.byte	0x02, 0x4c
        /*0032*/ 	.byte	0x01
	.zero		1


	//----- nvinfo : EIATTR_MERCURY_ISA_VERSION
	.align		4
        /*0034*/ 	.byte	0x03, 0x5f
        /*0036*/ 	.short	0x0101


	//----- nvinfo : EIATTR_VRC_CTA_INIT_COUNT
	.align		4
        /*0038*/ 	.byte	0x02, 0x4a
	.zero		1
	.zero		1


	//----- nvinfo : EIATTR_EXIT_INSTR_OFFSETS
	.align		4
        /*003c*/ 	.byte	0x04, 0x1c
        /*003e*/ 	.short	(.L_41 - .L_40)


	//   ....[0]....
.L_40:
        /*0040*/ 	.word	0x00002100


	//   ....[1]....
        /*0044*/ 	.word	0x000023a0


	//----- nvinfo : EIATTR_CRS_STACK_SIZE
	.align		4
.L_41:
        /*0048*/ 	.byte	0x04, 0x1e
        /*004a*/ 	.short	(.L_43 - .L_42)
.L_42:
        /*004c*/ 	.word	0x00000000


	//----- nvinfo : EIATTR_CBANK_PARAM_SIZE
	.align		4
.L_43:
        /*0050*/ 	.byte	0x03, 0x19
        /*0052*/ 	.short	0x0010


	//----- nvinfo : EIATTR_PARAM_CBANK
	.align		4
        /*0054*/ 	.byte	0x04, 0x0a
        /*0056*/ 	.short	(.L_45 - .L_44)
	.align		4
.L_44:
        /*0058*/ 	.word	index@(.nv.constant0._Z14softmax_kernelPfm)
        /*005c*/ 	.short	0x0380
        /*005e*/ 	.short	0x0010


	//----- nvinfo : EIATTR_SW_WAR
	.align		4
.L_45:
        /*0060*/ 	.byte	0x04, 0x36
        /*0062*/ 	.short	(.L_47 - .L_46)
.L_46:
        /*0064*/ 	.word	0x00000008
.L_47:


//--------------------- .nv.info._Z22matrix_multiply_kernelPKfS0_Pfmmm --------------------------
	.section	.nv.info._Z22matrix_multiply_kernelPKfS0_Pfmmm,"",@"SHT_CUDA_INFO"
	.sectionflags	@""
	.align	4


	//----- nvinfo : EIATTR_CUDA_API_VERSION
	.align		4
        /*0000*/ 	.byte	0x04, 0x37
        /*0002*/ 	.short	(.L_49 - .L_48)
.L_48:
        /*0004*/ 	.word	0x00000082


	//----- nvinfo : EIATTR_KPARAM_INFO
	.align		4
.L_49:
        /*0008*/ 	.byte	0x04, 0x17
        /*000a*/ 	.short	(.L_51 - .L_50)
.L_50:
        /*000c*/ 	.word	0x00000000
        /*0010*/ 	.short	0x0005
        /*0012*/ 	.short	0x0028
        /*0014*/ 	.byte	0x00, 0xf0, 0x21, 0x00


	//----- nvinfo : EIATTR_KPARAM_INFO
	.align		4
.L_51:
        /*0018*/ 	.byte	0x04, 0x17
        /*001a*/ 	.short	(.L_53 - .L_52)
.L_52:
        /*001c*/ 	.word	0x00000000
        /*0020*/ 	.short	0x0004
        /*0022*/ 	.short	0x0020
        /*0024*/ 	.byte	0x00, 0xf0, 0x21, 0x00


	//----- nvinfo : EIATTR_KPARAM_INFO
	.align		4
.L_53:
        /*0028*/ 	.byte	0x04, 0x17
        /*002a*/ 	.short	(.L_55 - .L_54)
.L_54:
        /*002c*/ 	.word	0x00000000
        /*0030*/ 	.short	0x0003
        /*0032*/ 	.short	0x0018
        /*0034*/ 	.byte	0x00, 0xf0, 0x21, 0x00


	//----- nvinfo : EIATTR_KPARAM_INFO
	.align		4
.L_55:
        /*0038*/ 	.byte	0x04, 0x17
        /*003a*/ 	.short	(.L_57 - .L_56)
.L_56:
        /*003c*/ 	.word	0x00000000
        /*0040*/ 	.short	0x0002
        /*0042*/ 	.short	0x0010
        /*0044*/ 	.byte	0x00, 0xf5, 0x21, 0x00


	//----- nvinfo : EIATTR_KPARAM_INFO
	.align		4
.L_57:
        /*0048*/ 	.byte	0x04, 0x17
        /*004a*/ 	.short	(.L_59 - .L_58)
.L_58:
        /*004c*/ 	.word	0x00000000
        /*0050*/ 	.short	0x0001
        /*0052*/ 	.short	0x0008
        /*0054*/ 	.byte	0x00, 0xf5, 0x21, 0x00


	//----- nvinfo : EIATTR_KPARAM_INFO
	.align		4
.L_59:
        /*0058*/ 	.byte	0x04, 0x17
        /*005a*/ 	.short	(.L_61 - .L_60)
.L_60:
        /*005c*/ 	.word	0x00000000
        /*0060*/ 	.short	0x0000
        /*0062*/ 	.short	0x0000
        /*0064*/ 	.byte	0x00, 0xf5, 0x21, 0x00


	//----- nvinfo : EIATTR_SPARSE_MMA_MASK
	.align		4
.L_61:
        /*0068*/ 	.byte	0x03, 0x50
        /*006a*/ 	.short	0x0000


	//----- nvinfo : EIATTR_MAXREG_COUNT
	.align		4
        /*006c*/ 	.byte	0x03, 0x1b
        /*006e*/ 	.short	0x00ff


	//----- nvinfo : EIATTR_MERCURY_ISA_VERSION
	.align		4
        /*0070*/ 	.byte	0x03, 0x5f
        /*0072*/ 	.short	0x0101


	//----- nvinfo : EIATTR_VRC_CTA_INIT_COUNT
	.align		4
        /*0074*/ 	.byte	0x02, 0x4a
	.zero		1
	.zero		1


	//----- nvinfo : EIATTR_EXIT_INSTR_OFFSETS
	.align		4
        /*0078*/ 	.byte	0x04, 0x1c
        /*007a*/ 	.short	(.L_63 - .L_62)


	//   ....[0]....
.L_62:
        /*007c*/ 	.word	0x00000100


	//   ....[1]....
        /*0080*/ 	.word	0x00000c10


	//----- nvinfo : EIATTR_CBANK_PARAM_SIZE
	.align		4
.L_63:
        /*0084*/ 	.byte	0x03, 0x19
        /*0086*/ 	.short	0x0030


	//----- nvinfo : EIATTR_PARAM_CBANK
	.align		4
        /*0088*/ 	.byte	0x04, 0x0a
        /*008a*/ 	.short	(.L_65 - .L_64)
	.align		4
.L_64:
        /*008c*/ 	.word	index@(.nv.constant0._Z22matrix_multiply_kernelPKfS0_Pfmmm)
        /*0090*/ 	.short	0x0380
        /*0092*/ 	.short	0x0030


	//----- nvinfo : EIATTR_SW_WAR
	.align		4
.L_65:
        /*0094*/ 	.byte	0x04, 0x36
        /*0096*/ 	.short	(.L_67 - .L_66)
.L_66:
        /*0098*/ 	.word	0x00000008
.L_67:


//--------------------- .nv.callgraph             --------------------------
	.section	.nv.callgraph,"",@"SHT_CUDA_CALLGRAPH"
	.align	4
	.sectionentsize	8
	.align		4
        /*0000*/ 	.word	0x00000000
	.align		4
        /*0004*/ 	.word	0xffffffff
	.align		4
        /*0008*/ 	.word	0x00000000
	.align		4
        /*000c*/ 	.word	0xfffffffe
	.align		4
        /*0010*/ 	.word	0x00000000
	.align		4
        /*0014*/ 	.word	0xfffffffd
	.align		4
        /*0018*/ 	.word	0x00000000
	.align		4
        /*001c*/ 	.word	0xfffffffc


//--------------------- .text._Z11gelu_kernelPfm  --------------------------
	.section	.text._Z11gelu_kernelPfm,"ax",@progbits
	.align	128
        .global         _Z11gelu_kernelPfm
        .type           _Z11gelu_kernelPfm,@function
        .size           _Z11gelu_kernelPfm,(.L_x_38 - _Z11gelu_kernelPfm)
        .other          _Z11gelu_kernelPfm,@"STO_CUDA_ENTRY STV_DEFAULT"
_Z11gelu_kernelPfm:
.text._Z11gelu_kernelPfm:
[----:B------:R-:W-:Y:S01]  /*0000*/  LDC R1, c[0x0][0x37c] ;  /* 0x0000df00ff017b82 */ /* 0x000fe20000000800 */
[----:B------:R-:W0:Y:S01]  /*0010*/  S2R R0, SR_TID.X ;  /* 0x0000000000007919 */ /* 0x000e220000002100 */
[----:B------:R-:W0:Y:S02]  /*0020*/  LDCU.64 UR8, c[0x0][0x388] ;  /* 0x00007100ff0877ac */ /* 0x000e240008000a00 */
[----:B0-----:R-:W-:-:S04]  /*0030*/  ISETP.GE.U32.AND P0, PT, R0, UR8, PT ;  /* 0x0000000800007c0c */ /* 0x001fc8000bf06070 */
[----:B------:R-:W-:-:S13]  /*0040*/  ISETP.GE.U32.AND.EX P0, PT, RZ, UR9, PT, P0 ;  /* 0x00000009ff007c0c */ /* 0x000fda000bf06100 */
[----:B------:R-:W-:Y:S05]  /*0050*/  @P0 EXIT ;  /* 0x000000000000094d */ /* 0x000fea0003800000 */
[----:B------:R-:W-:Y:S01]  /*0060*/  HFMA2 R12, -RZ, RZ, 0, 0 ;  /* 0x00000000ff0c7431 */ /* 0x000fe200000001ff */
[----:B------:R-:W-:Y:S01]  /*0070*/  MOV R11, R0 ;  /* 0x00000000000b7202 */ /* 0x000fe20000000f00 */
[----:B------:R-:W0:Y:S01]  /*0080*/  LDCU UR4, c[0x0][0x360] ;  /* 0x00006c00ff0477ac */ /* 0x000e220008000800 */
[----:B------:R-:W1:Y:S01]  /*0090*/  LDCU.64 UR6, c[0x0][0x358] ;  /* 0x00006b00ff0677ac */ /* 0x000e620008000a00 */
[----:B------:R-:W2:Y:S04]  /*00a0*/  LDCU.64 UR10, c[0x0][0x380] ;  /* 0x00007000ff0a77ac */ /* 0x000ea80008000a00 */
.L_x_0:
[----:B--23--:R-:W-:-:S04]  /*00b0*/  LEA R2, P0, R11, UR10, 0x2 ;  /* 0x0000000a0b027c11 */ /* 0x00cfc8000f8010ff */
[----:B------:R-:W-:-:S05]  /*00c0*/  LEA.HI.X R3, R11, UR11, R12, 0x2, P0 ;  /* 0x0000000b0b037c11 */ /* 0x000fca00080f140c */
[----:B-1----:R-:W2:Y:S01]  /*00d0*/  LDG.E R4, desc[UR6][R2.64] ;  /* 0x0000000602047981 */ /* 0x002ea2000c1e1900 */
[----:B------:R-:W-:Y:S02]  /*00e0*/  MOV R8, 0x3c80f082 ;  /* 0x3c80f08200087802 */ /* 0x000fe40000000f00 */
[----:B------:R-:W-:Y:S01]  /*00f0*/  MOV R7, 0x3f800000 ;  /* 0x3f80000000077802 */ /* 0x000fe20000000f00 */
[----:B--2---:R-:W-:-:S04]  /*0100*/  FMUL R5, R4, 0.044714998453855514526 ;  /* 0x3d37271304057820 */ /* 0x004fc80000400000 */
[----:B------:R-:W-:-:S04]  /*0110*/  FMUL R5, R4, R5 ;  /* 0x0000000504057220 */ /* 0x000fc80000400000 */
[C---:B------:R-:W-:Y:S01]  /*0120*/  FFMA R5, R4.reuse, R5, R4 ;  /* 0x0000000504057223 */ /* 0x040fe20000000004 */
[----:B------:R-:W-:-:S03]  /*0130*/  FMUL R4, R4, 0.5 ;  /* 0x3f00000004047820 */ /* 0x000fc60000400000 */
[----:B------:R-:W-:-:S04]  /*0140*/  FMUL R5, R5, 0.79788458347320556641 ;  /* 0x3f4c422a05057820 */ /* 0x000fc80000400000 */
[C---:B------:R-:W-:Y:S01]  /*0150*/  FMUL R0, |R5|.reuse, 2.8853900432586669922 ;  /* 0x4038aa3b05007820 */ /* 0x040fe20000400200 */
[C---:B------:R-:W-:Y:S01]  /*0160*/  FMUL R9, R5.reuse, R5 ;  /* 0x0000000505097220 */ /* 0x040fe20000400000 */
[C---:B------:R-:W-:Y:S02]  /*0170*/  FSETP.GE.AND P1, PT, |R5|.reuse, 0.60000002384185791016, PT ;  /* 0x3f19999a0500780b */ /* 0x040fe40003f26200 */
[----:B------:R-:W-:Y:S01]  /*0180*/  FSETP.GE.AND P0, PT, |R5|, 9.010913848876953125, PT ;  /* 0x41102cb40500780b */ /* 0x000fe20003f06200 */
[C---:B------:R-:W-:Y:S01]  /*0190*/  FFMA R8, R9.reuse, R8, -0.052303962409496307373 ;  /* 0xbd563cae09087423 */ /* 0x040fe20000000008 */
[----:B------:R-:W1:Y:S03]  /*01a0*/  MUFU.EX2 R0, R0 ;  /* 0x0000000000007308 */ /* 0x000e660000000800 */
[----:B------:R-:W-:Y:S01]  /*01b0*/  FFMA R10, R9, R8, 0.1331529766321182251 ;  /* 0x3e085941090a7423 */ /* 0x000fe20000000008 */
[----:B-1----:R-:W-:-:S03]  /*01c0*/  FADD R6, R0, 1 ;  /* 0x3f80000000067421 */ /* 0x002fc60000000000 */
[----:B------:R-:W-:-:S04]  /*01d0*/  FFMA R0, R9, R10, -0.33332768082618713379 ;  /* 0xbeaaa9ed09007423 */ /* 0x000fc8000000000a */
[----:B------:R-:W-:Y:S01]  /*01e0*/  FFMA R0, R9, R0, RZ ;  /* 0x0000000009007223 */ /* 0x000fe200000000ff */
[----:B------:R-:W1:Y:S02]  /*01f0*/  MUFU.RCP R6, R6 ;  /* 0x0000000600067308 */ /* 0x000e640000001000 */
[----:B-1----:R-:W-:-:S05]  /*0200*/  FFMA R7, R6, -2, R7 ;  /* 0xc000000006077823 */ /* 0x002fca0000000007 */
[----:B------:R-:W-:Y:S02]  /*0210*/  FSEL R8, R7, 1, !P0 ;  /* 0x3f80000007087808 */ /* 0x000fe40004000000 */
[----:B0-----:R-:W-:Y:S02]  /*0220*/  IADD3 R11, P0, PT, R11, UR4, RZ ;  /* 0x000000040b0b7c10 */ /* 0x001fe4000ff1e0ff */
[--C-:B------:R-:W-:Y:S01]  /*0230*/  LOP3.LUT R8, R8, 0x80000000, R5.reuse, 0xb8, !PT ;  /* 0x8000000008087812 */ /* 0x100fe200078eb805 */
[----:B------:R-:W-:Y:S01]  /*0240*/  @!P1 FFMA R8, R5, R0, R5 ;  /* 0x0000000005089223 */ /* 0x000fe20000000005 */
[----:B------:R-:W-:Y:S02]  /*0250*/  IADD3.X R12, PT, PT, RZ, R12, RZ, P0, !PT ;  /* 0x0000000cff0c7210 */ /* 0x000fe400007fe4ff */
[----:B------:R-:W-:Y:S01]  /*0260*/  ISETP.GE.U32.AND P0, PT, R11, UR8, PT ;  /* 0x000000080b007c0c */ /* 0x000fe2000bf06070 */
[----:B------:R-:W-:-:S03]  /*0270*/  FADD R5, R8, 1 ;  /* 0x3f80000008057421 */ /* 0x000fc60000000000 */
[----:B------:R-:W-:Y:S01]  /*0280*/  ISETP.GE.U32.AND.EX P0, PT, R12, UR9, PT, P0 ;  /* 0x000000090c007c0c */ /* 0x000fe2000bf06100 */
[----:B------:R-:W-:-:S05]  /*0290*/  FMUL R5, R4, R5 ;  /* 0x0000000504057220 */ /* 0x000fca0000400000 */
[----:B------:R3:W-:Y:S07]  /*02a0*/  STG.E desc[UR6][R2.64], R5 ;  /* 0x0000000502007986 */ /* 0x0007ee000c101906 */
[----:B------:R-:W-:Y:S05]  /*02b0*/  @!P0 BRA `(.L_x_0) ;  /* 0xfffffffc007c8947 */ /* 0x000fea000383ffff */
[----:B------:R-:W-:Y:S05]  /*02c0*/  EXIT ;  /* 0x000000000000794d */ /* 0x000fea0003800000 */
.L_x_1:
[----:B------:R-:W-:-:S00]  /*02d0*/  BRA `(.L_x_1) ;  /* 0xfffffffc00fc7947 */ /* 0x000fc0000383ffff */
[----:B------:R-:W-:-:S00]  /*02e0*/  NOP ;  /* 0x0000000000007918 */ /* 0x000fc00000000000 */
        /* <DEDUP_REMOVED lines=9> */
.L_x_38:


//--------------------- .text._Z14softmax_kernelPfm --------------------------
	.section	.text._Z14softmax_kernelPfm,"ax",@progbits
	.align	128
        .global         _Z14softmax_kernelPfm
        .type           _Z14softmax_kernelPfm,@function
        .size           _Z14softmax_kernelPfm,(.L_x_37 - _Z14softmax_kernelPfm)
        .other          _Z14softmax_kernelPfm,@"STO_CUDA_ENTRY STV_DEFAULT"
_Z14softmax_kernelPfm:
.text._Z14softmax_kernelPfm:
[----:B------:R-:W-:Y:S01]  /*0000*/  LDC R1, c[0x0][0x37c] ;  /* 0x0000df00ff017b82 */ /* 0x000fe20000000800 */
[----:B------:R-:W0:Y:S01]  /*0010*/  S2R R0, SR_TID.X ;  /* 0x0000000000007919 */ /* 0x000e220000002100 */
[----:B------:R-:W1:Y:S01]  /*0020*/  LDCU.64 UR12, c[0x0][0x358] ;  /* 0x00006b00ff0c77ac */ /* 0x000e620008000a00 */
[----:B------:R-:W-:Y:S01]  /*0030*/  BSSY.RECONVERGENT B0, `(.L_x_2) ;  /* 0x000011f000007945 */ /* 0x000fe20003800200 */
[----:B0-----:R-:W-:-:S13]  /*0040*/  ISETP.NE.AND P0, PT, R0, RZ, PT ;  /* 0x000000ff0000720c */ /* 0x001fda0003f05270 */
[----:B-1----:R-:W-:Y:S05]  /*0050*/  @P0 BRA `(.L_x_3) ;  /* 0x0000001000700947 */ /* 0x002fea0003800000 */
[----:B------:R-:W0:Y:S01]  /*0060*/  LDC.64 R2, c[0x0][0x380] ;  /* 0x0000e000ff027b82 */ /* 0x000e220000000a00 */
[----:B------:R-:W1:Y:S01]  /*0070*/  LDCU.64 UR8, c[0x0][0x388] ;  /* 0x00007100ff0877ac */ /* 0x000e620008000a00 */
[----:B0-----:R-:W2:Y:S06]  /*0080*/  LDG.E R4, desc[UR12][R2.64] ;  /* 0x0000000c02047981 */ /* 0x001eac000c1e1900 */
[----:B------:R-:W0:Y:S01]  /*0090*/  S2UR UR5, SR_CgaCtaId ;  /* 0x00000000000579c3 */ /* 0x000e220000008800 */
[----:B------:R-:W-:Y:S01]  /*00a0*/  UMOV UR4, 0x400 ;  /* 0x0000040000047882 */ /* 0x000fe20000000000 */
[----:B-1----:R-:W-:-:S04]  /*00b0*/  UISETP.GE.U32.AND UP0, UPT, UR8, 0x2, UPT ;  /* 0x000000020800788c */ /* 0x002fc8000bf06070 */
[----:B------:R-:W-:Y:S02]  /*00c0*/  UISETP.GE.U32.AND.EX UP0, UPT, UR9, URZ, UPT, UP0 ;  /* 0x000000ff0900728c */ /* 0x000fe4000bf06100 */
[----:B0-----:R-:W-:-:S09]  /*00d0*/  ULEA UR4, UR5, UR4, 0x18 ;  /* 0x0000000405047291 */ /* 0x001fd2000f8ec0ff */
[----:B--2---:R0:W-:Y:S01]  /*00e0*/  STS [UR4], R4 ;  /* 0x00000004ff007988 */ /* 0x0041e20008000804 */
[----:B------:R-:W-:Y:S05]  /*00f0*/  BRA.U !UP0, `(.L_x_3) ;  /* 0x0000001108487547 */ /* 0x000fea000b800000 */
[----:B------:R-:W-:Y:S02]  /*0100*/  UIADD3 UR4, UP0, UPT, UR8, -0x2, URZ ;  /* 0xfffffffe08047890 */ /* 0x000fe4000ff1e0ff */
[----:B------:R-:W-:Y:S02]  /*0110*/  UIADD3 UR7, UP2, UPT, UR8, -0x1, URZ ;  /* 0xffffffff08077890 */ /* 0x000fe4000ff5e0ff */
[----:B------:R-:W-:Y:S02]  /*0120*/  UIADD3.X UR5, UPT, UPT, UR9, -0x1, URZ, UP0, !UPT ;  /* 0xffffffff09057890 */ /* 0x000fe400087fe4ff */
[----:B------:R-:W-:Y:S02]  /*0130*/  UISETP.GE.U32.AND UP0, UPT, UR4, 0xf, UPT ;  /* 0x0000000f0400788c */ /* 0x000fe4000bf06070 */
[----:B------:R-:W-:Y:S02]  /*0140*/  ULOP3.LUT UR11, UR7, 0xf, URZ, 0xc0, !UPT ;  /* 0x0000000f070b7892 */ /* 0x000fe4000f8ec0ff */
[----:B------:R-:W-:-:S02]  /*0150*/  UISETP.GE.U32.AND.EX UP0, UPT, UR5, URZ, UPT, UP0 ;  /* 0x000000ff0500728c */ /* 0x000fc4000bf06100 */
[----:B------:R-:W-:Y:S02]  /*0160*/  UISETP.NE.U32.AND UP1, UPT, UR11, URZ, UPT ;  /* 0x000000ff0b00728c */ /* 0x000fe4000bf25070 */
[----:B------:R-:W-:Y:S02]  /*0170*/  UIADD3.X UR6, UPT, UPT, UR9, -0x1, URZ, UP2, !UPT ;  /* 0xffffffff09067890 */ /* 0x000fe400097fe4ff */
[----:B------:R-:W-:Y:S01]  /*0180*/  UISETP.NE.AND.EX UP1, UPT, URZ, URZ, UPT, UP1 ;  /* 0x000000ffff00728c */ /* 0x000fe2000bf25310 */
[----:B------:R-:W-:Y:S01]  /*0190*/  UMOV UR8, 0x1 ;  /* 0x0000000100087882 */ /* 0x000fe20000000000 */
[----:B------:R-:W-:Y:S01]  /*01a0*/  UMOV UR5, URZ ;  /* 0x000000ff00057c82 */ /* 0x000fe20008000000 */
[----:B------:R-:W-:Y:S08]  /*01b0*/  BRA.U !UP0, `(.L_x_4) ;  /* 0x0000000908047547 */ /* 0x000ff0000b800000 */
[----:B------:R-:W1:Y:S01]  /*01c0*/  LDCU.64 UR4, c[0x0][0x380] ;  /* 0x00007000ff0477ac */ /* 0x000e620008000a00 */
[----:B------:R-:W-:Y:S01]  /*01d0*/  ULOP3.LUT UR10, UR7, 0xfffffff0, URZ, 0xc0, !UPT ;  /* 0xfffffff0070a7892 */ /* 0x000fe2000f8ec0ff */
[----:B------:R-:W-:Y:S01]  /*01e0*/  UMOV UR8, 0x1 ;  /* 0x0000000100087882 */ /* 0x000fe20000000000 */
[----:B-1----:R-:W-:-:S04]  /*01f0*/  UIADD3 UR4, UP0, UPT, UR4, 0x20, URZ ;  /* 0x0000002004047890 */ /* 0x002fc8000ff1e0ff */
[----:B------:R-:W-:Y:S02]  /*0200*/  UIADD3.X UR5, UPT, UPT, URZ, UR5, URZ, UP0, !UPT ;  /* 0x00000005ff057290 */ /* 0x000fe400087fe4ff */
[----:B------:R-:W-:-:S04]  /*0210*/  IMAD.U32 R2, RZ, RZ, UR4 ;  /* 0x00000004ff027e24 */ /* 0x000fc8000f8e00ff */
[----:B------:R-:W-:Y:S01]  /*0220*/  IMAD.U32 R3, RZ, RZ, UR5 ;  /* 0x00000005ff037e24 */ /* 0x000fe2000f8e00ff */
[----:B------:R-:W-:-:S06]  /*0230*/  UMOV UR5, URZ ;  /* 0x000000ff00057c82 */ /* 0x000fcc0008000000 */
.L_x_5:
[----:B--2---:R-:W2:Y:S04]  /*0240*/  LDG.E R8, desc[UR12][R2.64+-0x1c] ;  /* 0xffffe40c02087981 */ /* 0x004ea8000c1e1900 */
[----:B------:R-:W3:Y:S04]  /*0250*/  LDG.E R10, desc[UR12][R2.64+-0x18] ;  /* 0xffffe80c020a7981 */ /* 0x000ee8000c1e1900 */
[----:B------:R-:W4:Y:S04]  /*0260*/  LDG.E R6, desc[UR12][R2.64+-0x14] ;  /* 0xffffec0c02067981 */ /* 0x000f28000c1e1900 */
[----:B------:R-:W5:Y:S04]  /*0270*/  LDG.E R29, desc[UR12][R2.64+-0x10] ;  /* 0xfffff00c021d7981 */ /* 0x000f68000c1e1900 */
        /* <DEDUP_REMOVED lines=11> */
[----:B------:R-:W5:Y:S01]  /*0330*/  LDG.E R5, desc[UR12][R2.64+0x20] ;  /* 0x0000200c02057981 */ /* 0x000f62000c1e1900 */
[----:B------:R-:W-:-:S04]  /*0340*/  UIADD3 UR8, UP0, UPT, UR8, 0x10, URZ ;  /* 0x0000001008087890 */ /* 0x000fc8000ff1e0ff */
[----:B------:R-:W-:Y:S02]  /*0350*/  UIADD3.X UR5, UPT, UPT, URZ, UR5, URZ, UP0, !UPT ;  /* 0x00000005ff057290 */ /* 0x000fe400087fe4ff */
[----:B------:R-:W-:-:S04]  /*0360*/  UIADD3 UR4, UP0, UPT, UR8, -UR10, URZ ;  /* 0x8000000a08047290 */ /* 0x000fc8000ff1e0ff */
[----:B------:R-:W-:Y:S02]  /*0370*/  UIADD3.X UR9, UPT, UPT, UR5, ~UR6, URZ, UP0, !UPT ;  /* 0x8000000605097290 */ /* 0x000fe400087fe4ff */
[----:B------:R-:W-:-:S04]  /*0380*/  UISETP.NE.U32.AND UP0, UPT, UR4, 0x1, UPT ;  /* 0x000000010400788c */ /* 0x000fc8000bf05070 */
[----:B------:R-:W-:Y:S01]  /*0390*/  UISETP.NE.AND.EX UP0, UPT, UR9, URZ, UPT, UP0 ;  /* 0x000000ff0900728c */ /* 0x000fe2000bf05300 */
[----:B--2---:R-:W-:-:S13]  /*03a0*/  FSETP.GT.AND P2, PT, R8, R4, PT ;  /* 0x000000040800720b */ /* 0x004fda0003f44000 */
[----:B0-----:R-:W-:Y:S01]  /*03b0*/  @P2 MOV R4, R8 ;  /* 0x0000000800042202 */ /* 0x001fe20000000f00 */
[----:B------:R-:W0:Y:S01]  /*03c0*/  @P2 S2R R14, SR_CgaCtaId ;  /* 0x00000000000e2919 */ /* 0x000e220000008800 */
[----:B------:R-:W-:Y:S02]  /*03d0*/  @P2 MOV R12, 0x400 ;  /* 0x00000400000c2802 */ /* 0x000fe40000000f00 */
[----:B---3--:R-:W-:-:S13]  /*03e0*/  FSETP.GT.AND P3, PT, R10, R4, PT ;  /* 0x000000040a00720b */ /* 0x008fda0003f64000 */
[----:B------:R-:W-:Y:S01]  /*03f0*/  @P3 IMAD.MOV.U32 R4, RZ, RZ, R10 ;  /* 0x000000ffff043224 */ /* 0x000fe200078e000a */
[----:B------:R-:W1:Y:S04]  /*0400*/  @P3 S2R R16, SR_CgaCtaId ;  /* 0x0000000000103919 */ /* 0x000e680000008800 */
[----:B----4-:R-:W-:Y:S02]  /*0410*/  FSETP.GT.AND P4, PT, R6, R4, PT ;  /* 0x000000040600720b */ /* 0x010fe40003f84000 */
[----:B0-----:R-:W-:-:S11]  /*0420*/  @P2 LEA R12, R14, R12, 0x18 ;  /* 0x0000000c0e0c2211 */ /* 0x001fd600078ec0ff */
[----:B------:R-:W-:Y:S01]  /*0430*/  @P4 IMAD.MOV.U32 R4, RZ, RZ, R6 ;  /* 0x000000ffff044224 */ /* 0x000fe200078e0006 */
[----:B------:R-:W0:Y:S01]  /*0440*/  @P4 S2R R18, SR_CgaCtaId ;  /* 0x0000000000124919 */ /* 0x000e220000008800 */
[----:B------:R-:W-:-:S03]  /*0450*/  @P3 MOV R14, 0x400 ;  /* 0x00000400000e3802 */ /* 0x000fc60000000f00 */
[----:B-----5:R-:W-:Y:S01]  /*0460*/  FSETP.GT.AND P5, PT, R29, R4, PT ;  /* 0x000000041d00720b */ /* 0x020fe20003fa4000 */
[----:B------:R2:W-:Y:S01]  /*0470*/  @P2 STS [R12], R8 ;  /* 0x000000080c002388 */ /* 0x0005e20000000800 */
[----:B-1----:R-:W-:Y:S02]  /*0480*/  @P3 LEA R14, R16, R14, 0x18 ;  /* 0x0000000e100e3211 */ /* 0x002fe400078ec0ff */
[----:B------:R-:W-:-:S09]  /*0490*/  @P4 MOV R16, 0x400 ;  /* 0x0000040000104802 */ /* 0x000fd20000000f00 */
[----:B------:R-:W1:Y:S01]  /*04a0*/  @P5 S2R R20, SR_CgaCtaId ;  /* 0x0000000000145919 */ /* 0x000e620000008800 */
[----:B------:R-:W-:Y:S02]  /*04b0*/  @P5 MOV R4, R29 ;  /* 0x0000001d00045202 */ /* 0x000fe40000000f00 */
[----:B--2---:R-:W-:Y:S01]  /*04c0*/  @P5 MOV R8, 0x400 ;  /* 0x0000040000085802 */ /* 0x004fe20000000f00 */
[----:B------:R2:W-:Y:S01]  /*04d0*/  @P3 STS [R14], R10 ;  /* 0x0000000a0e003388 */ /* 0x0005e20000000800 */
[----:B------:R-:W-:Y:S02]  /*04e0*/  FSETP.GT.AND P6, PT, R27, R4, PT ;  /* 0x000000041b00720b */ /* 0x000fe40003fc4000 */
[----:B0-----:R-:W-:-:S11]  /*04f0*/  @P4 LEA R16, R18, R16, 0x18 ;  /* 0x0000001012104211 */ /* 0x001fd600078ec0ff */
[----:B------:R-:W-:Y:S01]  /*0500*/  @P6 IMAD.MOV.U32 R4, RZ, RZ, R27 ;  /* 0x000000ffff046224 */ /* 0x000fe200078e001b */
[----:B------:R-:W0:Y:S01]  /*0510*/  @P6 S2R R18, SR_CgaCtaId ;  /* 0x0000000000126919 */ /* 0x000e220000008800 */
[----:B--2---:R-:W-:-:S03]  /*0520*/  @P6 MOV R10, 0x400 ;  /* 0x00000400000a6802 */ /* 0x004fc60000000f00 */
[----:B------:R-:W-:Y:S01]  /*0530*/  FSETP.GT.AND P0, PT, R25, R4, PT ;  /* 0x000000041900720b */ /* 0x000fe20003f04000 */
[----:B------:R2:W-:Y:S01]  /*0540*/  @P4 STS [R16], R6 ;  /* 0x0000000610004388 */ /* 0x0005e20000000800 */
[----:B-1----:R-:W-:-:S11]  /*0550*/  @P5 LEA R8, R20, R8, 0x18 ;  /* 0x0000000814085211 */ /* 0x002fd600078ec0ff */
[----:B------:R-:W-:Y:S01]  /*0560*/  @P0 IMAD.MOV.U32 R4, RZ, RZ, R25 ;  /* 0x000000ffff040224 */ /* 0x000fe200078e0019 */
[----:B------:R-:W1:Y:S01]  /*0570*/  @P0 S2R R12, SR_CgaCtaId ;  /* 0x00000000000c0919 */ /* 0x000e620000008800 */
[----:B--2---:R-:W-:-:S03]  /*0580*/  @P0 MOV R6, 0x400 ;  /* 0x0000040000060802 */ /* 0x004fc60000000f00 */
[----:B------:R-:W-:Y:S01]  /*0590*/  FSETP.GT.AND P1, PT, R21, R4, PT ;  /* 0x000000041500720b */ /* 0x000fe20003f24000 */
[----:B------:R2:W-:Y:S01]  /*05a0*/  @P5 STS [R8], R29 ;  /* 0x0000001d08005388 */ /* 0x0005e20000000800 */
[----:B0-----:R-:W-:-:S11]  /*05b0*/  @P6 LEA R10, R18, R10, 0x18 ;  /* 0x0000000a120a6211 */ /* 0x001fd600078ec0ff */
[----:B------:R-:W-:Y:S01]  /*05c0*/  @P1 MOV R4, R21 ;  /* 0x0000001500041202 */ /* 0x000fe20000000f00 */
[----:B------:R-:W0:Y:S01]  /*05d0*/  @P1 S2R R14, SR_CgaCtaId ;  /* 0x00000000000e1919 */ /* 0x000e220000008800 */
[----:B--2---:R-:W-:Y:S02]  /*05e0*/  @P1 MOV R8, 0x400 ;  /* 0x0000040000081802 */ /* 0x004fe40000000f00 */
        /* <DEDUP_REMOVED lines=9> */
[----:B------:R-:W-:Y:S01]  /*0680*/  @P3 IMAD.MOV.U32 R4, RZ, RZ, R19 ;  /* 0x000000ffff043224 */ /* 0x000fe200078e0013 */
[----:B------:R-:W0:Y:S01]  /*0690*/  @P3 S2R R29, SR_CgaCtaId ;  /* 0x00000000001d3919 */ /* 0x000e220000008800 */
[----:B--2---:R-:W-:-:S03]  /*06a0*/  @P3 MOV R6, 0x400 ;  /* 0x0000040000063802 */ /* 0x004fc60000000f00 */
[----:B------:R-:W-:Y:S01]  /*06b0*/  FSETP.GT.AND P4, PT, R13, R4, PT ;  /* 0x000000040d00720b */ /* 0x000fe20003f84000 */
[----:B------:R2:W-:Y:S01]  /*06c0*/  @P1 STS [R8], R21 ;  /* 0x0000001508001388 */ /* 0x0005e20000000800 */
[----:B-1----:R-:W-:-:S11]  /*06d0*/  @P2 LEA R10, R12, R10, 0x18 ;  /* 0x0000000a0c0a2211 */ /* 0x002fd600078ec0ff */
[----:B------:R-:W-:Y:S01]  /*06e0*/  @P4 MOV R4, R13 ;  /* 0x0000000d00044202 */ /* 0x000fe20000000f00 */
[----:B------:R-:W1:Y:S03]  /*06f0*/  @P4 S2R R25, SR_CgaCtaId ;  /* 0x0000000000194919 */ /* 0x000e660000008800 */
[----:B------:R-:W-:Y:S01]  /*0700*/  FSETP.GT.AND P5, PT, R17, R4, PT ;  /* 0x000000041100720b */ /* 0x000fe20003fa4000 */
[----:B------:R3:W-:Y:S01]  /*0710*/  @P2 STS [R10], R23 ;  /* 0x000000170a002388 */ /* 0x0007e20000000800 */
[----:B0-----:R-:W-:-:S11]  /*0720*/  @P3 LEA R12, R29, R6, 0x18 ;  /* 0x000000061d0c3211 */ /* 0x001fd600078ec0ff */
[----:B------:R-:W-:Y:S01]  /*0730*/  @P5 IMAD.MOV.U32 R4, RZ, RZ, R17 ;  /* 0x000000ffff045224 */ /* 0x000fe200078e0011 */
[----:B--2---:R-:W0:Y:S01]  /*0740*/  @P5 S2R R21, SR_CgaCtaId ;  /* 0x0000000000155919 */ /* 0x004e220000008800 */
[----:B---3--:R-:W-:Y:S02]  /*0750*/  @P4 MOV R10, 0x400 ;  /* 0x00000400000a4802 */ /* 0x008fe40000000f00 */
[----:B------:R-:W-:Y:S01]  /*0760*/  @P5 MOV R14, 0x400 ;  /* 0x00000400000e5802 */ /* 0x000fe20000000f00 */
[----:B------:R2:W-:Y:S01]  /*0770*/  @P3 STS [R12], R19 ;  /* 0x000000130c003388 */ /* 0x0005e20000000800 */
[----:B------:R-:W-:Y:S02]  /*0780*/  FSETP.GT.AND P6, PT, R7, R4, PT ;  /* 0x000000040700720b */ /* 0x000fe40003fc4000 */
        /* <DEDUP_REMOVED lines=9> */
[----:B------:R-:W-:Y:S02]  /*0820*/  @P0 MOV R16, 0x400 ;  /* 0x0000040000100802 */ /* 0x000fe40000000f00 */
[----:B------:R-:W-:Y:S01]  /*0830*/  FSETP.GT.AND P1, PT, R11, R4, PT ;  /* 0x000000040b00720b */ /* 0x000fe20003f24000 */
[----:B------:R2:W-:Y:S01]  /*0840*/  @P5 STS [R14], R17 ;  /* 0x000000110e005388 */ /* 0x0005e20000000800 */
[----:B-1----:R-:W-:-:S11]  /*0850*/  @P6 LEA R12, R27, R12, 0x18 ;  /* 0x0000000c1b0c6211 */ /* 0x002fd600078ec0ff */
[----:B------:R-:W-:Y:S01]  /*0860*/  @P1 IMAD.MOV.U32 R4, RZ, RZ, R11 ;  /* 0x000000ffff041224 */ /* 0x000fe200078e000b */
[----:B------:R-:W1:Y:S01]  /*0870*/  @P1 S2R R23, SR_CgaCtaId ;  /* 0x0000000000171919 */ /* 0x000e620000008800 */
[----:B------:R-:W-:-:S03]  /*0880*/  @P1 MOV R18, 0x400 ;  /* 0x0000040000121802 */ /* 0x000fc60000000f00 */
[----:B------:R-:W-:Y:S01]  /*0890*/  FSETP.GT.AND P2, PT, R9, R4, PT ;  /* 0x000000040900720b */ /* 0x000fe20003f44000 */
[----:B------:R2:W-:Y:S01]  /*08a0*/  @P6 STS [R12], R7 ;  /* 0x000000070c006388 */ /* 0x0005e20000000800 */
[----:B0-----:R-:W-:-:S11]  /*08b0*/  @P0 LEA R16, R29, R16, 0x18 ;  /* 0x000000101d100211 */ /* 0x001fd600078ec0ff */
[----:B------:R-:W-:Y:S01]  /*08c0*/  @P2 IMAD.MOV.U32 R4, RZ, RZ, R9 ;  /* 0x000000ffff042224 */ /* 0x000fe200078e0009 */
[----:B------:R-:W0:Y:S01]  /*08d0*/  @P2 S2R R8, SR_CgaCtaId ;  /* 0x0000000000082919 */ /* 0x000e220000008800 */
[----:B------:R-:W-:-:S03]  /*08e0*/  @P2 MOV R19, 0x400 ;  /* 0x0000040000132802 */ /* 0x000fc60000000f00 */
[----:B------:R-:W-:Y:S01]  /*08f0*/  FSETP.GT.AND P3, PT, R5, R4, PT ;  /* 0x000000040500720b */ /* 0x000fe20003f64000 */
[----:B------:R2:W-:Y:S01]  /*0900*/  @P0 STS [R16], R15 ;  /* 0x0000000f10000388 */ /* 0x0005e20000000800 */
[----:B------:R-:W-:-:S04]  /*0910*/  IADD3 R2, P0, PT, R2, 0x40, RZ ;  /* 0x0000004002027810 */ /* 0x000fc80007f1e0ff */
[----:B------:R-:W-:Y:S02]  /*0920*/  IADD3.X R3, PT, PT, RZ, R3, RZ, P0, !PT ;  /* 0x00000003ff037210 */ /* 0x000fe400007fe4ff */
[----:B-1----:R-:W-:-:S05]  /*0930*/  @P1 LEA R18, R23, R18, 0x18 ;  /* 0x0000001217121211 */ /* 0x002fca00078ec0ff */
[----:B------:R-:W1:Y:S01]  /*0940*/  @P3 S2R R6, SR_CgaCtaId ;  /* 0x0000000000063919 */ /* 0x000e620000008800 */
[----:B------:R-:W-:Y:S01]  /*0950*/  @P3 MOV R21, 0x400 ;  /* 0x0000040000153802 */ /* 0x000fe20000000f00 */
[----:B------:R-:W-:Y:S01]  /*0960*/  @P3 IMAD.MOV.U32 R4, RZ, RZ, R5 ;  /* 0x000000ffff043224 */ /* 0x000fe200078e0005 */
[----:B------:R2:W-:Y:S01]  /*0970*/  @P1 STS [R18], R11 ;  /* 0x0000000b12001388 */ /* 0x0005e20000000800 */
[----:B0-----:R-:W-:-:S05]  /*0980*/  @P2 LEA R8, R8, R19, 0x18 ;  /* 0x0000001308082211 */ /* 0x001fca00078ec0ff */
[----:B------:R2:W-:Y:S01]  /*0990*/  @P2 STS [R8], R9 ;  /* 0x0000000908002388 */ /* 0x0005e20000000800 */
[----:B-1----:R-:W-:-:S05]  /*09a0*/  @P3 LEA R6, R6, R21, 0x18 ;  /* 0x0000001506063211 */ /* 0x002fca00078ec0ff */
[----:B------:R2:W-:Y:S01]  /*09b0*/  @P3 STS [R6], R5 ;  /* 0x0000000506003388 */ /* 0x0005e20000000800 */
[----:B------:R-:W-:Y:S05]  /*09c0*/  BRA.U UP0, `(.L_x_5) ;  /* 0xfffffff9001c7547 */ /* 0x000fea000b83ffff */
.L_x_4:
[----:B------:R-:W-:Y:S05]  /*09d0*/  BRA.U !UP1, `(.L_x_3) ;  /* 0x0000000909107547 */ /* 0x000fea000b800000 */
[----:B------:R-:W-:Y:S02]  /*09e0*/  UISETP.GE.U32.AND UP1, UPT, UR11, 0x8, UPT ;  /* 0x000000080b00788c */ /* 0x000fe4000bf26070 */
[----:B------:R-:W-:Y:S02]  /*09f0*/  ULOP3.LUT UR9, UR7, 0x7, URZ, 0xc0, !UPT ;  /* 0x0000000707097892 */ /* 0x000fe4000f8ec0ff */
[----:B------:R-:W-:Y:S02]  /*0a00*/  UISETP.GE.U32.AND.EX UP1, UPT, URZ, URZ, UPT, UP1 ;  /* 0x000000ffff00728c */ /* 0x000fe4000bf26110 */
[----:B------:R-:W-:-:S04]  /*0a10*/  UISETP.NE.U32.AND UP0, UPT, UR9, URZ, UPT ;  /* 0x000000ff0900728c */ /* 0x000fc8000bf05070 */
[----:B------:R-:W-:-:S03]  /*0a20*/  UISETP.NE.AND.EX UP0, UPT, URZ, URZ, UPT, UP0 ;  /* 0x000000ffff00728c */ /* 0x000fc6000bf05300 */
[----:B------:R-:W-:Y:S08]  /*0a30*/  BRA.U !UP1, `(.L_x_6) ;  /* 0x0000000109fc7547 */ /* 0x000ff0000b800000 */
[----:B------:R-:W1:Y:S02]  /*0a40*/  LDCU.64 UR10, c[0x0][0x380] ;  /* 0x00007000ff0a77ac */ /* 0x000e640008000a00 */
[----:B-1----:R-:W-:-:S04]  /*0a50*/  ULEA UR4, UP1, UR8, UR10, 0x2 ;  /* 0x0000000a08047291 */ /* 0x002fc8000f8210ff */
[----:B------:R-:W-:Y:S02]  /*0a60*/  ULEA.HI.X UR6, UR8, UR11, UR5, 0x2, UP1 ;  /* 0x0000000b08067291 */ /* 0x000fe400088f1405 */
[----:B--2---:R-:W-:-:S04]  /*0a70*/  IMAD.U32 R12, RZ, RZ, UR4 ;  /* 0x00000004ff0c7e24 */ /* 0x004fc8000f8e00ff */
[----:B------:R-:W-:-:S05]  /*0a80*/  MOV R13, UR6 ;  /* 0x00000006000d7c02 */ /* 0x000fca0008000f00 */
[----:B------:R-:W2:Y:S04]  /*0a90*/  LDG.E R15, desc[UR12][R12.64] ;  /* 0x0000000c0c0f7981 */ /* 0x000ea8000c1e1900 */
[----:B------:R-:W3:Y:S04]  /*0aa0*/  LDG.E R17, desc[UR12][R12.64+0x4] ;  /* 0x0000040c0c117981 */ /* 0x000ee8000c1e1900 */
[----:B------:R-:W4:Y:S04]  /*0ab0*/  LDG.E R19, desc[UR12][R12.64+0x8] ;  /* 0x0000080c0c137981 */ /* 0x000f28000c1e1900 */
[----:B------:R-:W5:Y:S04]  /*0ac0*/  LDG.E R9, desc[UR12][R12.64+0xc] ;  /* 0x00000c0c0c097981 */ /* 0x000f68000c1e1900 */
[----:B------:R-:W5:Y:S04]  /*0ad0*/  LDG.E R7, desc[UR12][R12.64+0x10] ;  /* 0x0000100c0c077981 */ /* 0x000f68000c1e1900 */
[----:B------:R-:W5:Y:S04]  /*0ae0*/  LDG.E R5, desc[UR12][R12.64+0x14] ;  /* 0x0000140c0c057981 */ /* 0x000f68000c1e1900 */
[----:B------:R-:W5:Y:S04]  /*0af0*/  LDG.E R3, desc[UR12][R12.64+0x18] ;  /* 0x0000180c0c037981 */ /* 0x000f68000c1e1900 */
[----:B------:R1:W5:Y:S01]  /*0b00*/  LDG.E R11, desc[UR12][R12.64+0x1c] ;  /* 0x00001c0c0c0b7981 */ /* 0x000362000c1e1900 */
[----:B------:R-:W-:-:S04]  /*0b10*/  UIADD3 UR8, UP1, UPT, UR8, 0x8, URZ ;  /* 0x0000000808087890 */ /* 0x000fc8000ff3e0ff */
[----:B------:R-:W-:Y:S01]  /*0b20*/  UIADD3.X UR5, UPT, UPT, URZ, UR5, URZ, UP1, !UPT ;  /* 0x00000005ff057290 */ /* 0x000fe20008ffe4ff */
[----:B--2---:R-:W-:-:S13]  /*0b30*/  FSETP.GT.AND P6, PT, R15, R4, PT ;  /* 0x000000040f00720b */ /* 0x004fda0003fc4000 */
[----:B0-----:R-:W-:Y:S01]  /*0b40*/  @P6 IMAD.MOV.U32 R4, RZ, RZ, R15 ;  /* 0x000000ffff046224 */ /* 0x001fe200078e000f */
[----:B------:R-:W0:Y:S01]  /*0b50*/  @P6 S2R R21, SR_CgaCtaId ;  /* 0x0000000000156919 */ /* 0x000e220000008800 */
[----:B------:R-:W-:-:S03]  /*0b60*/  @P6 MOV R2, 0x400 ;  /* 0x0000040000026802 */ /* 0x000fc60000000f00 */
[----:B---3--:R-:W-:-:S13]  /*0b70*/  FSETP.GT.AND P5, PT, R17, R4, PT ;  /* 0x000000041100720b */ /* 0x008fda0003fa4000 */
[----:B------:R-:W-:Y:S01]  /*0b80*/  @P5 IMAD.MOV.U32 R4, RZ, RZ, R17 ;  /* 0x000000ffff045224 */ /* 0x000fe200078e0011 */
[----:B-1----:R-:W1:Y:S01]  /*0b90*/  @P5 S2R R13, SR_CgaCtaId ;  /* 0x00000000000d5919 */ /* 0x002e620000008800 */
[----:B------:R-:W-:-:S03]  /*0ba0*/  @P5 MOV R6, 0x400 ;  /* 0x0000040000065802 */ /* 0x000fc60000000f00 */
[----:B----4-:R-:W-:Y:S02]  /*0bb0*/  FSETP.GT.AND P4, PT, R19, R4, PT ;  /* 0x000000041300720b */ /* 0x010fe40003f84000 */
[----:B0-----:R-:W-:-:S11]  /*0bc0*/  @P6 LEA R2, R21, R2, 0x18 ;  /* 0x0000000215026211 */ /* 0x001fd600078ec0ff */
[----:B------:R-:W-:Y:S01]  /*0bd0*/  @P4 MOV R4, R19 ;  /* 0x0000001300044202 */ /* 0x000fe20000000f00 */
[----:B------:R-:W0:Y:S01]  /*0be0*/  @P4 S2R R21, SR_CgaCtaId ;  /* 0x0000000000154919 */ /* 0x000e220000008800 */
[----:B------:R-:W-:Y:S02]  /*0bf0*/  @P4 MOV R8, 0x400 ;  /* 0x0000040000084802 */ /* 0x000fe40000000f00 */
[----:B-----5:R-:W-:Y:S01]  /*0c00*/  FSETP.GT.AND P3, PT, R9, R4, PT ;  /* 0x000000040900720b */ /* 0x020fe20003f64000 */
        /* <DEDUP_REMOVED lines=13> */
[----:B-1----:R-:W-:-:S11]  /*0ce0*/  @P3 LEA R2, R23, R2, 0x18 ;  /* 0x0000000217023211 */ /* 0x002fd600078ec0ff */
[----:B------:R-:W-:Y:S01]  /*0cf0*/  @P1 MOV R4, R5 ;  /* 0x0000000500041202 */ /* 0x000fe20000000f00 */
[----:B------:R-:W1:Y:S01]  /*0d00*/  @P1 S2R R27, SR_CgaCtaId ;  /* 0x00000000001b1919 */ /* 0x000e620000008800 */
[----:B------:R-:W-:Y:S02]  /*0d10*/  @P1 MOV R12, 0x400 ;  /* 0x00000400000c1802 */ /* 0x000fe40000000f00 */
        /* <DEDUP_REMOVED lines=9> */
[----:B------:R-:W1:Y:S01]  /*0db0*/  @P6 S2R R16, SR_CgaCtaId ;  /* 0x0000000000106919 */ /* 0x000e620000008800 */
[----:B------:R-:W-:Y:S01]  /*0dc0*/  @P6 MOV R15, 0x400 ;  /* 0x00000400000f6802 */ /* 0x000fe20000000f00 */
[----:B------:R-:W-:Y:S01]  /*0dd0*/  @P6 IMAD.MOV.U32 R4, RZ, RZ, R11 ;  /* 0x000000ffff046224 */ /* 0x000fe200078e000b */
[----:B------:R3:W-:Y:S01]  /*0de0*/  @P1 STS [R12], R5 ;  /* 0x000000050c001388 */ /* 0x0007e20000000800 */
[----:B0-----:R-:W-:-:S05]  /*0df0*/  @P0 LEA R14, R14, R13, 0x18 ;  /* 0x0000000d0e0e0211 */ /* 0x001fca00078ec0ff */
[----:B------:R3:W-:Y:S01]  /*0e00*/  @P0 STS [R14], R3 ;  /* 0x000000030e000388 */ /* 0x0007e20000000800 */
[----:B-1----:R-:W-:-:S05]  /*0e10*/  @P6 LEA R16, R16, R15, 0x18 ;  /* 0x0000000f10106211 */ /* 0x002fca00078ec0ff */
[----:B------:R3:W-:Y:S02]  /*0e20*/  @P6 STS [R16], R11 ;  /* 0x0000000b10006388 */ /* 0x0007e40000000800 */
.L_x_6:
[----:B------:R-:W-:Y:S05]  /*0e30*/  BRA.U !UP0, `(.L_x_3) ;  /* 0x0000000108f87547 */ /* 0x000fea000b800000 */
[----:B------:R-:W-:Y:S02]  /*0e40*/  UISETP.GE.U32.AND UP1, UPT, UR9, 0x4, UPT ;  /* 0x000000040900788c */ /* 0x000fe4000bf26070 */
[----:B------:R-:W-:Y:S02]  /*0e50*/  ULOP3.LUT UR7, UR7, 0x3, URZ, 0xc0, !UPT ;  /* 0x0000000307077892 */ /* 0x000fe4000f8ec0ff */
[----:B------:R-:W-:Y:S02]  /*0e60*/  UISETP.GE.U32.AND.EX UP1, UPT, URZ, URZ, UPT, UP1 ;  /* 0x000000ffff00728c */ /* 0x000fe4000bf26110 */
[----:B------:R-:W-:Y:S01]  /*0e70*/  UISETP.NE.U32.AND UP0, UPT, UR7, URZ, UPT ;  /* 0x000000ff0700728c */ /* 0x000fe2000bf05070 */
[----:B------:R-:W-:-:S03]  /*0e80*/  UMOV UR4, URZ ;  /* 0x000000ff00047c82 */ /* 0x000fc60008000000 */
[----:B------:R-:W-:-:S03]  /*0e90*/  UISETP.NE.AND.EX UP0, UPT, UR4, URZ, UPT, UP0 ;  /* 0x000000ff0400728c */ /* 0x000fc6000bf05300 */
[----:B------:R-:W-:Y:S08]  /*0ea0*/  BRA.U !UP1, `(.L_x_7) ;  /* 0x00000001098c7547 */ /* 0x000ff0000b800000 */
[----:B------:R-:W1:Y:S02]  /*0eb0*/  LDCU.64 UR10, c[0x0][0x380] ;  /* 0x00007000ff0a77ac */ /* 0x000e640008000a00 */
[----:B-1----:R-:W-:-:S04]  /*0ec0*/  ULEA UR10, UP1, UR8, UR10, 0x2 ;  /* 0x0000000a080a7291 */ /* 0x002fc8000f8210ff */
[----:B------:R-:W-:Y:S02]  /*0ed0*/  ULEA.HI.X UR11, UR8, UR11, UR5, 0x2, UP1 ;  /* 0x0000000b080b7291 */ /* 0x000fe400088f1405 */
[----:B---3--:R-:W-:-:S04]  /*0ee0*/  MOV R2, UR10 ;  /* 0x0000000a00027c02 */ /* 0x008fc80008000f00 */
[----:B------:R-:W-:-:S05]  /*0ef0*/  IMAD.U32 R3, RZ, RZ, UR11 ;  /* 0x0000000bff037e24 */ /* 0x000fca000f8e00ff */
[----:B--2---:R-:W2:Y:S04]  /*0f00*/  LDG.E R5, desc[UR12][R2.64] ;  /* 0x0000000c02057981 */ /* 0x004ea8000c1e1900 */
[----:B------:R-:W3:Y:S04]  /*0f10*/  LDG.E R7, desc[UR12][R2.64+0x4] ;  /* 0x0000040c02077981 */ /* 0x000ee8000c1e1900 */
[----:B------:R-:W4:Y:S04]  /*0f20*/  LDG.E R9, desc[UR12][R2.64+0x8] ;  /* 0x0000080c02097981 */ /* 0x000f28000c1e1900 */
[----:B------:R1:W5:Y:S01]  /*0f30*/  LDG.E R11, desc[UR12][R2.64+0xc] ;  /* 0x00000c0c020b7981 */ /* 0x000362000c1e1900 */
[----:B------:R-:W-:-:S04]  /*0f40*/  UIADD3 UR8, UP1, UPT, UR8, 0x4, URZ ;  /* 0x0000000408087890 */ /* 0x000fc8000ff3e0ff */
[----:B------:R-:W-:Y:S01]  /*0f50*/  UIADD3.X UR5, UPT, UPT, URZ, UR5, URZ, UP1, !UPT ;  /* 0x00000005ff057290 */ /* 0x000fe20008ffe4ff */
[----:B--2---:R-:W-:-:S13]  /*0f60*/  FSETP.GT.AND P0, PT, R5, R4, PT ;  /* 0x000000040500720b */ /* 0x004fda0003f04000 */
[----:B0-----:R-:W-:Y:S01]  /*0f70*/  @P0 IMAD.MOV.U32 R4, RZ, RZ, R5 ;  /* 0x000000ffff040224 */ /* 0x001fe200078e0005 */
[----:B------:R-:W0:Y:S01]  /*0f80*/  @P0 S2R R13, SR_CgaCtaId ;  /* 0x00000000000d0919 */ /* 0x000e220000008800 */
[----:B-1----:R-:W-:-:S03]  /*0f90*/  @P0 MOV R2, 0x400 ;  /* 0x0000040000020802 */ /* 0x002fc60000000f00 */
[----:B---3--:R-:W-:-:S13]  /*0fa0*/  FSETP.GT.AND P1, PT, R7, R4, PT ;  /* 0x000000040700720b */ /* 0x008fda0003f24000 */
[----:B------:R-:W-:Y:S01]  /*0fb0*/  @P1 MOV R4, R7 ;  /* 0x0000000700041202 */ /* 0x000fe20000000f00 */
[----:B------:R-:W1:Y:S01]  /*0fc0*/  @P1 S2R R6, SR_CgaCtaId ;  /* 0x0000000000061919 */ /* 0x000e620000008800 */
[----:B------:R-:W-:Y:S02]  /*0fd0*/  @P1 MOV R3, 0x400 ;  /* 0x0000040000031802 */ /* 0x000fe40000000f00 */
[----:B----4-:R-:W-:Y:S02]  /*0fe0*/  FSETP.GT.AND P2, PT, R9, R4, PT ;  /* 0x000000040900720b */ /* 0x010fe40003f44000 */
[----:B0-----:R-:W-:-:S11]  /*0ff0*/  @P0 LEA R2, R13, R2, 0x18 ;  /* 0x000000020d020211 */ /* 0x001fd600078ec0ff */
[----:B------:R-:W-:Y:S01]  /*1000*/  @P2 IMAD.MOV.U32 R4, RZ, RZ, R9 ;  /* 0x000000ffff042224 */ /* 0x000fe200078e0009 */
[----:B------:R-:W0:Y:S01]  /*1010*/  @P2 S2R R15, SR_CgaCtaId ;  /* 0x00000000000f2919 */ /* 0x000e220000008800 */
[----:B------:R-:W-:-:S03]  /*1020*/  @P2 MOV R8, 0x400 ;  /* 0x0000040000082802 */ /* 0x000fc60000000f00 */
[----:B-----5:R-:W-:Y:S01]  /*1030*/  FSETP.GT.AND P3, PT, R11, R4, PT ;  /* 0x000000040b00720b */ /* 0x020fe20003f64000 */
        /* <DEDUP_REMOVED lines=10> */
.L_x_7:
[----:B------:R-:W-:Y:S05]  /*10e0*/  BRA.U !UP0, `(.L_x_3) ;  /* 0x00000001084c7547 */ /* 0x000fea000b800000 */
[----:B------:R-:W1:Y:S02]  /*10f0*/  LDCU.64 UR10, c[0x0][0x380] ;  /* 0x00007000ff0a77ac */ /* 0x000e640008000a00 */
[----:B-1----:R-:W-:-:S04]  /*1100*/  ULEA UR6, UP0, UR8, UR10, 0x2 ;  /* 0x0000000a08067291 */ /* 0x002fc8000f8010ff */
[----:B------:R-:W-:-:S12]  /*1110*/  ULEA.HI.X UR5, UR8, UR11, UR5, 0x2, UP0 ;  /* 0x0000000b08057291 */ /* 0x000fd800080f1405 */
.L_x_8:
[----:B-1-3--:R-:W-:Y:S01]  /*1120*/  IMAD.U32 R3, RZ, RZ, UR5 ;  /* 0x00000005ff037e24 */ /* 0x00afe2000f8e00ff */
[----:B----4-:R-:W-:-:S05]  /*1130*/  MOV R2, UR6 ;  /* 0x0000000600027c02 */ /* 0x010fca0008000f00 */
[----:B------:R-:W3:Y:S01]  /*1140*/  LDG.E R3, desc[UR12][R2.64] ;  /* 0x0000000c02037981 */ /* 0x000ee2000c1e1900 */
[----:B------:R-:W-:Y:S02]  /*1150*/  UIADD3 UR7, UP0, UPT, UR7, -0x1, URZ ;  /* 0xffffffff07077890 */ /* 0x000fe4000ff1e0ff */
[----:B------:R-:W-:Y:S02]  /*1160*/  UIADD3 UR6, UP1, UPT, UR6, 0x4, URZ ;  /* 0x0000000406067890 */ /* 0x000fe4000ff3e0ff */
[----:B------:R-:W-:Y:S02]  /*1170*/  UIADD3.X UR4, UPT, UPT, UR4, -0x1, URZ, UP0, !UPT ;  /* 0xffffffff04047890 */ /* 0x000fe400087fe4ff */
[----:B------:R-:W-:Y:S02]  /*1180*/  UISETP.NE.U32.AND UP0, UPT, UR7, URZ, UPT ;  /* 0x000000ff0700728c */ /* 0x000fe4000bf05070 */
[----:B------:R-:W-:Y:S02]  /*1190*/  UIADD3.X UR5, UPT, UPT, URZ, UR5, URZ, UP1, !UPT ;  /* 0x00000005ff057290 */ /* 0x000fe40008ffe4ff */
[----:B------:R-:W-:Y:S01]  /*11a0*/  UISETP.NE.AND.EX UP0, UPT, UR4, URZ, UPT, UP0 ;  /* 0x000000ff0400728c */ /* 0x000fe2000bf05300 */
[----:B---3--:R-:W-:-:S13]  /*11b0*/  FSETP.GT.AND P0, PT, R3, R4, PT ;  /* 0x000000040300720b */ /* 0x008fda0003f04000 */
[----:B--2---:R-:W1:Y:S01]  /*11c0*/  @P0 S2R R6, SR_CgaCtaId ;  /* 0x0000000000060919 */ /* 0x004e620000008800 */
[----:B------:R-:W-:Y:S01]  /*11d0*/  @P0 MOV R5, 0x400 ;  /* 0x0000040000050802 */ /* 0x000fe20000000f00 */
[----:B0-----:R-:W-:-:S03]  /*11e0*/  @P0 IMAD.MOV.U32 R4, RZ, RZ, R3 ;  /* 0x000000ffff040224 */ /* 0x001fc600078e0003 */
[----:B-1----:R-:W-:-:S05]  /*11f0*/  @P0 LEA R6, R6, R5, 0x18 ;  /* 0x0000000506060211 */ /* 0x002fca00078ec0ff */
[----:B------:R1:W-:Y:S01]  /*1200*/  @P0 STS [R6], R3 ;  /* 0x0000000306000388 */ /* 0x0003e20000000800 */
[----:B------:R-:W-:Y:S05]  /*1210*/  BRA.U UP0, `(.L_x_8) ;  /* 0xfffffffd00c07547 */ /* 0x000fea000b83ffff */
.L_x_3:
[----:B------:R-:W-:Y:S05]  /*1220*/  BSYNC.RECONVERGENT B0 ;  /* 0x0000000000007941 */ /* 0x000fea0003800200 */
.L_x_2:
[----:B------:R-:W-:Y:S01]  /*1230*/  BAR.SYNC.DEFER_BLOCKING 0x0 ;  /* 0x0000000000007b1d */ /* 0x000fe20000010000 */
[----:B------:R-:W-:-:S05]  /*1240*/  ISETP.NE.AND P0, PT, R0, RZ, PT ;  /* 0x000000ff0000720c */ /* 0x000fca0003f05270 */
[----:B------:R-:W-:Y:S08]  /*1250*/  BSSY.RECONVERGENT B0, `(.L_x_9) ;  /* 0x00000e6000007945 */ /* 0x000ff00003800200 */
[----:B------:R-:W-:Y:S05]  /*1260*/  @P0 BRA `(.L_x_10) ;  /* 0x0000000c00900947 */ /* 0x000fea0003800000 */
[----:B------:R-:W5:Y:S01]  /*1270*/  S2UR UR5, SR_CgaCtaId ;  /* 0x00000000000579c3 */ /* 0x000f620000008800 */
[----:B------:R-:W0:Y:S01]  /*1280*/  LDCU.64 UR10, c[0x0][0x388] ;  /* 0x00007100ff0a77ac */ /* 0x000e220008000a00 */
[----:B------:R-:W-:Y:S01]  /*1290*/  UMOV UR4, 0x400 ;  /* 0x0000040000047882 */ /* 0x000fe20000000000 */
[----:B0-----:R-:W-:-:S04]  /*12a0*/  UISETP.NE.U32.AND UP0, UPT, UR10, URZ, UPT ;  /* 0x000000ff0a00728c */ /* 0x001fc8000bf05070 */
[----:B------:R-:W-:Y:S02]  /*12b0*/  UISETP.NE.AND.EX UP0, UPT, UR11, URZ, UPT, UP0 ;  /* 0x000000ff0b00728c */ /* 0x000fe4000bf05300 */
[----:B-----5:R-:W-:-:S09]  /*12c0*/  ULEA UR8, UR5, UR4, 0x18 ;  /* 0x0000000405087291 */ /* 0x020fd2000f8ec0ff */
[----:B------:R-:W-:Y:S01]  /*12d0*/  STS [UR8+0x4], RZ ;  /* 0x000004ffff007988 */ /* 0x000fe20008000808 */
[----:B------:R-:W-:Y:S05]  /*12e0*/  BRA.U !UP0, `(.L_x_10) ;  /* 0x0000000d08707547 */ /* 0x000fea000b800000 */
[----:B------:R-:W0:Y:S01]  /*12f0*/  LDS R4, [UR8] ;  /* 0x00000008ff047984 */ /* 0x000e220008000800 */
[----:B------:R-:W-:Y:S01]  /*1300*/  UISETP.GE.U32.AND UP1, UPT, UR10, 0x8, UPT ;  /* 0x000000080a00788c */ /* 0x000fe2000bf26070 */
[----:B--234-:R-:W-:Y:S01]  /*1310*/  HFMA2 R9, -RZ, RZ, 0, 0 ;  /* 0x00000000ff097431 */ /* 0x01cfe200000001ff */
[----:B------:R-:W-:Y:S02]  /*1320*/  ULOP3.LUT UR14, UR10, 0x7, URZ, 0xc0, !UPT ;  /* 0x000000070a0e7892 */ /* 0x000fe4000f8ec0ff */
[----:B------:R-:W-:Y:S02]  /*1330*/  UISETP.GE.U32.AND.EX UP1, UPT, UR11, URZ, UPT, UP1 ;  /* 0x000000ff0b00728c */ /* 0x000fe4000bf26110 */
[----:B------:R-:W-:Y:S01]  /*1340*/  UISETP.NE.U32.AND UP0, UPT, UR14, URZ, UPT ;  /* 0x000000ff0e00728c */ /* 0x000fe2000bf05070 */
[----:B------:R-:W-:Y:S01]  /*1350*/  UMOV UR4, URZ ;  /* 0x000000ff00047c82 */ /* 0x000fe20008000000 */
[----:B------:R-:W-:Y:S02]  /*1360*/  UMOV UR5, URZ ;  /* 0x000000ff00057c82 */ /* 0x000fe40008000000 */
[----:B------:R-:W-:-:S03]  /*1370*/  UISETP.NE.AND.EX UP0, UPT, URZ, URZ, UPT, UP0 ;  /* 0x000000ffff00728c */ /* 0x000fc6000bf05300 */
[----:B------:R-:W-:Y:S08]  /*1380*/  BRA.U !UP1, `(.L_x_11) ;  /* 0x00000005098c7547 */ /* 0x000ff0000b800000 */
[----:B------:R-:W2:Y:S01]  /*1390*/  LDCU.64 UR6, c[0x0][0x380] ;  /* 0x00007000ff0677ac */ /* 0x000ea20008000a00 */
[----:B------:R-:W-:Y:S01]  /*13a0*/  IMAD.MOV.U32 R9, RZ, RZ, RZ ;  /* 0x000000ffff097224 */ /* 0x000fe200078e00ff */
[----:B------:R-:W3:Y:S01]  /*13b0*/  LDCU UR5, c[0x0][0x38c] ;  /* 0x00007180ff0577ac */ /* 0x000ee20008000800 */
[----:B------:R-:W-:Y:S02]  /*13c0*/  ULOP3.LUT UR4, UR10, 0xfffffff8, URZ, 0xc0, !UPT ;  /* 0xfffffff80a047892 */ /* 0x000fe4000f8ec0ff */
[----:B--2---:R-:W-:-:S04]  /*13d0*/  UIADD3 UR6, UP1, UPT, UR6, 0x10, URZ ;  /* 0x0000001006067890 */ /* 0x004fc8000ff3e0ff */
[----:B------:R-:W-:Y:S02]  /*13e0*/  UIADD3.X UR7, UPT, UPT, URZ, UR7, URZ, UP1, !UPT ;  /* 0x00000007ff077290 */ /* 0x000fe40008ffe4ff */
[----:B------:R-:W-:Y:S01]  /*13f0*/  MOV R2, UR6 ;  /* 0x0000000600027c02 */ /* 0x000fe20008000f00 */
[----:B------:R-:W-:-:S03]  /*1400*/  UMOV UR6, UR4 ;  /* 0x0000000400067c82 */ /* 0x000fc60008000000 */
[----:B-1----:R-:W-:Y:S01]  /*1410*/  IMAD.U32 R3, RZ, RZ, UR7 ;  /* 0x00000007ff037e24 */ /* 0x002fe2000f8e00ff */
[----:B---3--:R-:W-:-:S06]  /*1420*/  UMOV UR7, UR5 ;  /* 0x0000000500077c82 */ /* 0x008fcc0008000000 */
.L_x_12:
[----:B------:R-:W0:Y:S04]  /*1430*/  LDG.E R5, desc[UR12][R2.64+-0x10] ;  /* 0xfffff00c02057981 */ /* 0x000e28000c1e1900 */
[----:B------:R-:W2:Y:S04]  /*1440*/  LDG.E R13, desc[UR12][R2.64+-0xc] ;  /* 0xfffff40c020d7981 */ /* 0x000ea8000c1e1900 */
[----:B------:R-:W3:Y:S04]  /*1450*/  LDG.E R21, desc[UR12][R2.64+-0x8] ;  /* 0xfffff80c02157981 */ /* 0x000ee8000c1e1900 */
[----:B------:R-:W4:Y:S04]  /*1460*/  LDG.E R25, desc[UR12][R2.64+-0x4] ;  /* 0xfffffc0c02197981 */ /* 0x000f28000c1e1900 */
[----:B------:R-:W5:Y:S04]  /*1470*/  LDG.E R11, desc[UR12][R2.64] ;  /* 0x0000000c020b7981 */ /* 0x000f68000c1e1900 */
[----:B------:R-:W5:Y:S04]  /*1480*/  LDG.E R19, desc[UR12][R2.64+0x4] ;  /* 0x0000040c02137981 */ /* 0x000f68000c1e1900 */
[----:B------:R-:W5:Y:S04]  /*1490*/  LDG.E R17, desc[UR12][R2.64+0x8] ;  /* 0x0000080c02117981 */ /* 0x000f68000c1e1900 */
[----:B------:R1:W5:Y:S01]  /*14a0*/  LDG.E R15, desc[UR12][R2.64+0xc] ;  /* 0x00000c0c020f7981 */ /* 0x000362000c1e1900 */
[----:B------:R-:W-:Y:S01]  /*14b0*/  MOV R7, 0x3bbb989d ;  /* 0x3bbb989d00077802 */ /* 0x000fe20000000f00 */
[----:B------:R-:W-:Y:S01]  /*14c0*/  IMAD.MOV.U32 R10, RZ, RZ, 0x437c0000 ;  /* 0x437c0000ff0a7424 */ /* 0x000fe200078e00ff */
[----:B------:R-:W-:-:S04]  /*14d0*/  UIADD3 UR6, UP1, UPT, UR6, -0x8, URZ ;  /* 0xfffffff806067890 */ /* 0x000fc8000ff3e0ff */
[----:B------:R-:W-:Y:S02]  /*14e0*/  UIADD3.X UR7, UPT, UPT, UR7, -0x1, URZ, UP1, !UPT ;  /* 0xffffffff07077890 */ /* 0x000fe40008ffe4ff */
[----:B------:R-:W-:Y:S01]  /*14f0*/  UISETP.NE.U32.AND UP1, UPT, UR6, URZ, UPT ;  /* 0x000000ff0600728c */ /* 0x000fe2000bf25070 */
[----:B-1----:R-:W-:-:S03]  /*1500*/  IADD3 R2, P0, PT, R2, 0x20, RZ ;  /* 0x0000002002027810 */ /* 0x002fc60007f1e0ff */
[----:B------:R-:W-:Y:S01]  /*1510*/  UISETP.NE.AND.EX UP1, UPT, UR7, URZ, UPT, UP1 ;  /* 0x000000ff0700728c */ /* 0x000fe2000bf25310 */
[----:B------:R-:W-:Y:S01]  /*1520*/  IADD3.X R3, PT, PT, RZ, R3, RZ, P0, !PT ;  /* 0x00000003ff037210 */ /* 0x000fe200007fe4ff */
[----:B0-----:R-:W-:-:S04]  /*1530*/  FADD R6, R5, -R4 ;  /* 0x8000000405067221 */ /* 0x001fc80000000000 */
[----:B------:R-:W-:Y:S01]  /*1540*/  FFMA.SAT R5, R6, R7, 0.5 ;  /* 0x3f00000006057423 */ /* 0x000fe20000002007 */
[----:B--2---:R-:W-:-:S03]  /*1550*/  FADD R16, R13, -R4 ;  /* 0x800000040d107221 */ /* 0x004fc60000000000 */
[-C--:B------:R-:W-:Y:S01]  /*1560*/  FFMA.RM R8, R5, R10.reuse, 12582913 ;  /* 0x4b40000105087423 */ /* 0x080fe2000000400a */
[--C-:B---3--:R-:W-:Y:S01]  /*1570*/  FADD R14, R21, -R4.reuse ;  /* 0x80000004150e7221 */ /* 0x108fe20000000000 */
[-C--:B------:R-:W-:Y:S02]  /*1580*/  FFMA.SAT R5, R16, R7.reuse, 0.5 ;  /* 0x3f00000010057423 */ /* 0x080fe40000002007 */
[----:B------:R-:W-:Y:S01]  /*1590*/  FADD R13, R8, -12583039 ;  /* 0xcb40007f080d7421 */ /* 0x000fe20000000000 */
[-C--:B------:R-:W-:Y:S01]  /*15a0*/  FFMA.SAT R23, R14, R7.reuse, 0.5 ;  /* 0x3f0000000e177423 */ /* 0x080fe20000002007 */
[-C--:B------:R-:W-:Y:S01]  /*15b0*/  FFMA.RM R5, R5, R10.reuse, 12582913 ;  /* 0x4b40000105057423 */ /* 0x080fe2000000400a */
[--C-:B----4-:R-:W-:Y:S01]  /*15c0*/  FADD R18, R25, -R4.reuse ;  /* 0x8000000419127221 */ /* 0x110fe20000000000 */
[----:B------:R-:W-:Y:S01]  /*15d0*/  FFMA R13, R6, 1.4426950216293334961, -R13 ;  /* 0x3fb8aa3b060d7823 */ /* 0x000fe2000000080d */
[--C-:B-----5:R-:W-:Y:S01]  /*15e0*/  FADD R20, R11, -R4.reuse ;  /* 0x800000040b147221 */ /* 0x120fe20000000000 */
[----:B------:R-:W-:Y:S01]  /*15f0*/  FADD R21, R5, -12583039 ;  /* 0xcb40007f05157421 */ /* 0x000fe20000000000 */
[-C--:B------:R-:W-:Y:S01]  /*1600*/  FFMA.SAT R25, R18, R7.reuse, 0.5 ;  /* 0x3f00000012197423 */ /* 0x080fe20000002007 */
[----:B------:R-:W-:Y:S01]  /*1610*/  FFMA R12, R6, 1.925963033500011079e-08, R13 ;  /* 0x32a57060060c7823 */ /* 0x000fe2000000000d */
[-C--:B------:R-:W-:Y:S01]  /*1620*/  FFMA.RM R6, R23, R10.reuse, 12582913 ;  /* 0x4b40000117067423 */ /* 0x080fe2000000400a */
[----:B------:R-:W-:Y:S01]  /*1630*/  FFMA R21, R16, 1.4426950216293334961, -R21 ;  /* 0x3fb8aa3b10157823 */ /* 0x000fe20000000815 */
[-C--:B------:R-:W-:Y:S01]  /*1640*/  FFMA.RM R11, R25, R10.reuse, 12582913 ;  /* 0x4b400001190b7423 */ /* 0x080fe2000000400a */
[-C--:B------:R-:W-:Y:S01]  /*1650*/  FFMA.SAT R25, R20, R7.reuse, 0.5 ;  /* 0x3f00000014197423 */ /* 0x080fe20000002007 */
[----:B------:R-:W-:Y:S01]  /*1660*/  FADD R23, R6, -12583039 ;  /* 0xcb40007f06177421 */ /* 0x000fe20000000000 */
[----:B------:R-:W-:Y:S01]  /*1670*/  FFMA R13, R16, 1.925963033500011079e-08, R21 ;  /* 0x32a57060100d7823 */ /* 0x000fe20000000015 */
[--C-:B------:R-:W-:Y:S01]  /*1680*/  FADD R22, R19, -R4.reuse ;  /* 0x8000000413167221 */ /* 0x100fe20000000000 */
[----:B------:R-:W0:Y:S01]  /*1690*/  MUFU.EX2 R12, R12 ;  /* 0x0000000c000c7308 */ /* 0x000e220000000800 */
[----:B------:R-:W-:Y:S01]  /*16a0*/  FFMA R23, R14, 1.4426950216293334961, -R23 ;  /* 0x3fb8aa3b0e177823 */ /* 0x000fe20000000817 */
[----:B------:R-:W-:Y:S01]  /*16b0*/  FADD R21, R11, -12583039 ;  /* 0xcb40007f0b157421 */ /* 0x000fe20000000000 */
[--C-:B------:R-:W-:Y:S01]  /*16c0*/  FADD R24, R17, -R4.reuse ;  /* 0x8000000411187221 */ /* 0x100fe20000000000 */
[----:B------:R-:W-:Y:S01]  /*16d0*/  SHF.L.U32 R8, R8, 0x17, RZ ;  /* 0x0000001708087819 */ /* 0x000fe200000006ff */
[----:B------:R-:W-:Y:S01]  /*16e0*/  FFMA R16, R14, 1.925963033500011079e-08, R23 ;  /* 0x32a570600e107823 */ /* 0x000fe20000000017 */
[-C--:B------:R-:W-:Y:S01]  /*16f0*/  FFMA.RM R14, R25, R10.reuse, 12582913 ;  /* 0x4b400001190e7423 */ /* 0x080fe2000000400a */
[-C--:B------:R-:W-:Y:S01]  /*1700*/  FFMA.SAT R23, R22, R7.reuse, 0.5 ;  /* 0x3f00000016177423 */ /* 0x080fe20000002007 */
[----:B------:R-:W-:Y:S01]  /*1710*/  FFMA R21, R18, 1.4426950216293334961, -R21 ;  /* 0x3fb8aa3b12157823 */ /* 0x000fe20000000815 */
[----:B------:R-:W1:Y:S01]  /*1720*/  MUFU.EX2 R13, R13 ;  /* 0x0000000d000d7308 */ /* 0x000e620000000800 */
[----:B------:R-:W-:Y:S01]  /*1730*/  FADD R19, R14, -12583039 ;  /* 0xcb40007f0e137421 */ /* 0x000fe20000000000 */
[-C--:B------:R-:W-:Y:S01]  /*1740*/  FFMA.RM R17, R23, R10.reuse, 12582913 ;  /* 0x4b40000117117423 */ /* 0x080fe2000000400a */
[-C--:B------:R-:W-:Y:S01]  /*1750*/  FFMA.SAT R23, R24, R7.reuse, 0.5 ;  /* 0x3f00000018177423 */ /* 0x080fe20000002007 */
[----:B------:R-:W-:Y:S01]  /*1760*/  FFMA R18, R18, 1.925963033500011079e-08, R21 ;  /* 0x32a5706012127823 */ /* 0x000fe20000000015 */
[C---:B------:R-:W-:Y:S01]  /*1770*/  FFMA R19, R20.reuse, 1.4426950216293334961, -R19 ;  /* 0x3fb8aa3b14137823 */ /* 0x040fe20000000813 */
[----:B------:R-:W-:Y:S01]  /*1780*/  FADD R21, R17, -12583039 ;  /* 0xcb40007f11157421 */ /* 0x000fe20000000000 */
[----:B------:R-:W-:Y:S01]  /*1790*/  IMAD.SHL.U32 R5, R5, 0x800000, RZ ;  /* 0x0080000005057824 */ /* 0x000fe200078e00ff */
[----:B------:R-:W2:Y:S01]  /*17a0*/  MUFU.EX2 R16, R16 ;  /* 0x0000001000107308 */ /* 0x000ea20000000800 */
[----:B------:R-:W-:Y:S01]  /*17b0*/  FFMA R19, R20, 1.925963033500011079e-08, R19 ;  /* 0x32a5706014137823 */ /* 0x000fe20000000013 */
[----:B------:R-:W-:Y:S01]  /*17c0*/  FADD R20, R15, -R4 ;  /* 0x800000040f147221 */ /* 0x000fe20000000000 */
[----:B------:R-:W-:Y:S01]  /*17d0*/  FFMA.RM R15, R23, R10, 12582913 ;  /* 0x4b400001170f7423 */ /* 0x000fe2000000400a */
[----:B------:R-:W-:Y:S01]  /*17e0*/  FFMA R21, R22, 1.4426950216293334961, -R21 ;  /* 0x3fb8aa3b16157823 */ /* 0x000fe20000000815 */
[----:B0-----:R-:W-:Y:S01]  /*17f0*/  FFMA R8, R8, R12, R9 ;  /* 0x0000000c08087223 */ /* 0x001fe20000000009 */
[----:B------:R-:W-:Y:S01]  /*1800*/  FFMA.SAT R25, R20, R7, 0.5 ;  /* 0x3f00000014197423 */ /* 0x000fe20000002007 */
[----:B------:R-:W-:Y:S01]  /*1810*/  FADD R23, R15, -12583039 ;  /* 0xcb40007f0f177421 */ /* 0x000fe20000000000 */
[----:B------:R-:W0:Y:S01]  /*1820*/  MUFU.EX2 R18, R18 ;  /* 0x0000001200127308 */ /* 0x000e220000000800 */
[----:B------:R-:W-:Y:S01]  /*1830*/  FFMA R7, R22, 1.925963033500011079e-08, R21 ;  /* 0x32a5706016077823 */ /* 0x000fe20000000015 */
[----:B------:R-:W-:Y:S01]  /*1840*/  FFMA.RM R10, R25, R10, 12582913 ;  /* 0x4b400001190a7423 */ /* 0x000fe2000000400a */
[----:B------:R-:W-:Y:S01]  /*1850*/  FFMA R23, R24, 1.4426950216293334961, -R23 ;  /* 0x3fb8aa3b18177823 */ /* 0x000fe20000000817 */
[----:B------:R-:W-:Y:S01]  /*1860*/  SHF.L.U32 R6, R6, 0x17, RZ ;  /* 0x0000001706067819 */ /* 0x000fe200000006ff */
[----:B-1----:R-:W-:Y:S01]  /*1870*/  FFMA R5, R5, R13, R8 ;  /* 0x0000000d05057223 */ /* 0x002fe20000000008 */
[----:B------:R-:W-:Y:S01]  /*1880*/  FADD R9, R10, -12583039 ;  /* 0xcb40007f0a097421 */ /* 0x000fe20000000000 */
[----:B------:R-:W-:Y:S01]  /*1890*/  FFMA R23, R24, 1.925963033500011079e-08, R23 ;  /* 0x32a5706018177823 */ /* 0x000fe20000000017 */
[----:B------:R-:W1:Y:S01]  /*18a0*/  MUFU.EX2 R19, R19 ;  /* 0x0000001300137308 */ /* 0x000e620000000800 */
[----:B------:R-:W-:-:S02]  /*18b0*/  IMAD.SHL.U32 R8, R11, 0x800000, RZ ;  /* 0x008000000b087824 */ /* 0x000fc400078e00ff */
[----:B------:R-:W-:Y:S01]  /*18c0*/  FFMA R9, R20, 1.4426950216293334961, -R9 ;  /* 0x3fb8aa3b14097823 */ /* 0x000fe20000000809 */
[----:B--2---:R-:W-:Y:S01]  /*18d0*/  FFMA R5, R6, R16, R5 ;  /* 0x0000001006057223 */ /* 0x004fe20000000005 */
[----:B------:R-:W-:Y:S01]  /*18e0*/  IMAD.SHL.U32 R17, R17, 0x800000, RZ ;  /* 0x0080000011117824 */ /* 0x000fe200078e00ff */
[----:B------:R-:W-:Y:S01]  /*18f0*/  SHF.L.U32 R6, R15, 0x17, RZ ;  /* 0x000000170f067819 */ /* 0x000fe200000006ff */
[----:B------:R-:W-:Y:S01]  /*1900*/  FFMA R20, R20, 1.925963033500011079e-08, R9 ;  /* 0x32a5706014147823 */ /* 0x000fe20000000009 */
[----:B------:R-:W-:Y:S01]  /*1910*/  SHF.L.U32 R9, R14, 0x17, RZ ;  /* 0x000000170e097819 */ /* 0x000fe200000006ff */
[----:B------:R-:W2:Y:S01]  /*1920*/  MUFU.EX2 R7, R7 ;  /* 0x0000000700077308 */ /* 0x000ea20000000800 */
[----:B0-----:R-:W-:-:S07]  /*1930*/  FFMA R8, R8, R18, R5 ;  /* 0x0000001208087223 */ /* 0x001fce0000000005 */
[----:B------:R-:W0:Y:S01]  /*1940*/  MUFU.EX2 R23, R23 ;  /* 0x0000001700177308 */ /* 0x000e220000000800 */
[----:B-1----:R-:W-:Y:S01]  /*1950*/  FFMA R8, R9, R19, R8 ;  /* 0x0000001309087223 */ /* 0x002fe20000000008 */
[----:B------:R-:W-:-:S06]  /*1960*/  IMAD.SHL.U32 R9, R10, 0x800000, RZ ;  /* 0x008000000a097824 */ /* 0x000fcc00078e00ff */
[----:B------:R-:W1:Y:S01]  /*1970*/  MUFU.EX2 R20, R20 ;  /* 0x0000001400147308 */ /* 0x000e620000000800 */
[----:B--2---:R-:W-:-:S04]  /*1980*/  FFMA R7, R17, R7, R8 ;  /* 0x0000000711077223 */ /* 0x004fc80000000008 */
[----:B0-----:R-:W-:-:S04]  /*1990*/  FFMA R6, R6, R23, R7 ;  /* 0x0000001706067223 */ /* 0x001fc80000000007 */
[----:B-1----:R-:W-:Y:S01]  /*19a0*/  FFMA R9, R9, R20, R6 ;  /* 0x0000001409097223 */ /* 0x002fe20000000006 */
[----:B------:R-:W-:Y:S06]  /*19b0*/  BRA.U UP1, `(.L_x_12) ;  /* 0xfffffff9019c7547 */ /* 0x000fec000b83ffff */
.L_x_11:
[----:B------:R-:W-:Y:S05]  /*19c0*/  BRA.U !UP0, `(.L_x_13) ;  /* 0x0000000508b47547 */ /* 0x000fea000b800000 */
[----:B------:R-:W-:Y:S02]  /*19d0*/  UISETP.GE.U32.AND UP1, UPT, UR14, 0x4, UPT ;  /* 0x000000040e00788c */ /* 0x000fe4000bf26070 */
[----:B------:R-:W-:Y:S02]  /*19e0*/  ULOP3.LUT UR9, UR10, 0x3, URZ, 0xc0, !UPT ;  /* 0x000000030a097892 */ /* 0x000fe4000f8ec0ff */
[----:B------:R-:W-:Y:S02]  /*19f0*/  UISETP.GE.U32.AND.EX UP1, UPT, URZ, URZ, UPT, UP1 ;  /* 0x000000ffff00728c */ /* 0x000fe4000bf26110 */
[----:B------:R-:W-:-:S04]  /*1a00*/  UISETP.NE.U32.AND UP0, UPT, UR9, URZ, UPT ;  /* 0x000000ff0900728c */ /* 0x000fc8000bf05070 */
[----:B------:R-:W-:-:S03]  /*1a10*/  UISETP.NE.AND.EX UP0, UPT, URZ, URZ, UPT, UP0 ;  /* 0x000000ffff00728c */ /* 0x000fc6000bf05300 */
[----:B------:R-:W-:Y:S08]  /*1a20*/  BRA.U !UP1, `(.L_x_14) ;  /* 0x0000000109c47547 */ /* 0x000ff0000b800000 */
[----:B------:R-:W2:Y:S02]  /*1a30*/  LDCU.64 UR6, c[0x0][0x380] ;  /* 0x00007000ff0677ac */ /* 0x000ea40008000a00 */
[----:B--2---:R-:W-:-:S04]  /*1a40*/  ULEA UR6, UP1, UR4, UR6, 0x2 ;  /* 0x0000000604067291 */ /* 0x004fc8000f8210ff */
[----:B------:R-:W-:Y:S02]  /*1a50*/  ULEA.HI.X UR7, UR4, UR7, UR5, 0x2, UP1 ;  /* 0x0000000704077291 */ /* 0x000fe400088f1405 */
[----:B-1----:R-:W-:-:S04]  /*1a60*/  IMAD.U32 R6, RZ, RZ, UR6 ;  /* 0x00000006ff067e24 */ /* 0x002fc8000f8e00ff */
[----:B------:R-:W-:-:S05]  /*1a70*/  MOV R7, UR7 ;  /* 0x0000000700077c02 */ /* 0x000fca0008000f00 */
[----:B------:R-:W0:Y:S04]  /*1a80*/  LDG.E R3, desc[UR12][R6.64] ;  /* 0x0000000c06037981 */ /* 0x000e28000c1e1900 */
[----:B------:R-:W2:Y:S04]  /*1a90*/  LDG.E R11, desc[UR12][R6.64+0x4] ;  /* 0x0000040c060b7981 */ /* 0x000ea8000c1e1900 */
[----:B------:R-:W3:Y:S04]  /*1aa0*/  LDG.E R13, desc[UR12][R6.64+0x8] ;  /* 0x0000080c060d7981 */ /* 0x000ee8000c1e1900 */
[----:B------:R1:W4:Y:S01]  /*1ab0*/  LDG.E R15, desc[UR12][R6.64+0xc] ;  /* 0x00000c0c060f7981 */ /* 0x000322000c1e1900 */
[----:B------:R-:W-:-:S02]  /*1ac0*/  HFMA2 R12, -RZ, RZ, 3.7421875, 0 ;  /* 0x437c0000ff0c7431 */ /* 0x000fc400000001ff */
[----:B------:R-:W-:Y:S01]  /*1ad0*/  IMAD.MOV.U32 R10, RZ, RZ, 0x3bbb989d ;  /* 0x3bbb989dff0a7424 */ /* 0x000fe200078e00ff */
[----:B------:R-:W-:-:S04]  /*1ae0*/  UIADD3 UR4, UP1, UPT, UR4, 0x4, URZ ;  /* 0x0000000404047890 */ /* 0x000fc8000ff3e0ff */
[----:B------:R-:W-:Y:S01]  /*1af0*/  UIADD3.X UR5, UPT, UPT, URZ, UR5, URZ, UP1, !UPT ;  /* 0x00000005ff057290 */ /* 0x000fe20008ffe4ff */
[----:B0-----:R-:W-:-:S04]  /*1b00*/  FADD R5, R3, -R4 ;  /* 0x8000000403057221 */ /* 0x001fc80000000000 */
[----:B------:R-:W-:Y:S01]  /*1b10*/  FFMA.SAT R2, R5, R10, 0.5 ;  /* 0x3f00000005027423 */ /* 0x000fe2000000200a */
[----:B--2---:R-:W-:-:S03]  /*1b20*/  FADD R11, R11, -R4 ;  /* 0x800000040b0b7221 */ /* 0x004fc60000000000 */
[----:B------:R-:W-:Y:S01]  /*1b30*/  FFMA.RM R2, R2, R12, 12582913 ;  /* 0x4b40000102027423 */ /* 0x000fe2000000400c */
[--C-:B---3--:R-:W-:Y:S01]  /*1b40*/  FADD R13, R13, -R4.reuse ;  /* 0x800000040d0d7221 */ /* 0x108fe20000000000 */
[-C--:B------:R-:W-:Y:S02]  /*1b50*/  FFMA.SAT R3, R11, R10.reuse, 0.5 ;  /* 0x3f0000000b037423 */ /* 0x080fe4000000200a */
[C---:B------:R-:W-:Y:S01]  /*1b60*/  FADD R8, R2.reuse, -12583039 ;  /* 0xcb40007f02087421 */ /* 0x040fe20000000000 */
[----:B-1----:R-:W-:Y:S01]  /*1b70*/  FFMA.SAT R7, R13, R10, 0.5 ;  /* 0x3f0000000d077423 */ /* 0x002fe2000000200a */
[-C--:B------:R-:W-:Y:S01]  /*1b80*/  FFMA.RM R3, R3, R12.reuse, 12582913 ;  /* 0x4b40000103037423 */ /* 0x080fe2000000400c */
[----:B----4-:R-:W-:Y:S01]  /*1b90*/  FADD R15, R15, -R4 ;  /* 0x800000040f0f7221 */ /* 0x010fe20000000000 */
[----:B------:R-:W-:Y:S01]  /*1ba0*/  FFMA R8, R5, 1.4426950216293334961, -R8 ;  /* 0x3fb8aa3b05087823 */ /* 0x000fe20000000808 */
[----:B------:R-:W-:Y:S02]  /*1bb0*/  IMAD.SHL.U32 R2, R2, 0x800000, RZ ;  /* 0x0080000002027824 */ /* 0x000fe400078e00ff */
[C---:B------:R-:W-:Y:S01]  /*1bc0*/  FADD R6, R3.reuse, -12583039 ;  /* 0xcb40007f03067421 */ /* 0x040fe20000000000 */
[----:B------:R-:W-:Y:S01]  /*1bd0*/  SHF.L.U32 R3, R3, 0x17, RZ ;  /* 0x0000001703037819 */ /* 0x000fe200000006ff */
[----:B------:R-:W-:Y:S01]  /*1be0*/  FFMA R8, R5, 1.925963033500011079e-08, R8 ;  /* 0x32a5706005087823 */ /* 0x000fe20000000008 */
[----:B------:R-:W-:Y:S01]  /*1bf0*/  FFMA.RM R5, R7, R12, 12582913 ;  /* 0x4b40000107057423 */ /* 0x000fe2000000400c */
[----:B------:R-:W-:Y:S01]  /*1c00*/  FFMA.SAT R7, R15, R10, 0.5 ;  /* 0x3f0000000f077423 */ /* 0x000fe2000000200a */
[----:B------:R-:W-:-:S02]  /*1c10*/  FFMA R6, R11, 1.4426950216293334961, -R6 ;  /* 0x3fb8aa3b0b067823 */ /* 0x000fc40000000806 */
[----:B------:R-:W-:Y:S01]  /*1c20*/  FADD R10, R5, -12583039 ;  /* 0xcb40007f050a7421 */ /* 0x000fe20000000000 */
[----:B------:R-:W-:Y:S01]  /*1c30*/  FFMA.RM R7, R7, R12, 12582913 ;  /* 0x4b40000107077423 */ /* 0x000fe2000000400c */
[----:B------:R-:W-:Y:S01]  /*1c40*/  FFMA R6, R11, 1.925963033500011079e-08, R6 ;  /* 0x32a570600b067823 */ /* 0x000fe20000000006 */
[----:B------:R-:W0:Y:S01]  /*1c50*/  MUFU.EX2 R8, R8 ;  /* 0x0000000800087308 */ /* 0x000e220000000800 */
[----:B------:R-:W-:Y:S01]  /*1c60*/  FFMA R10, R13, 1.4426950216293334961, -R10 ;  /* 0x3fb8aa3b0d0a7823 */ /* 0x000fe2000000080a */
[----:B------:R-:W-:Y:S01]  /*1c70*/  FADD R12, R7, -12583039 ;  /* 0xcb40007f070c7421 */ /* 0x000fe20000000000 */
[----:B------:R-:W-:Y:S01]  /*1c80*/  IMAD.SHL.U32 R5, R5, 0x800000, RZ ;  /* 0x0080000005057824 */ /* 0x000fe200078e00ff */
[----:B------:R-:W-:Y:S01]  /*1c90*/  SHF.L.U32 R7, R7, 0x17, RZ ;  /* 0x0000001707077819 */ /* 0x000fe200000006ff */
[----:B------:R-:W-:Y:S01]  /*1ca0*/  FFMA R10, R13, 1.925963033500011079e-08, R10 ;  /* 0x32a570600d0a7823 */ /* 0x000fe2000000000a */
[C---:B------:R-:W-:Y:S02]  /*1cb0*/  FFMA R12, R15.reuse, 1.4426950216293334961, -R12 ;  /* 0x3fb8aa3b0f0c7823 */ /* 0x040fe4000000080c */
[----:B------:R-:W1:Y:S02]  /*1cc0*/  MUFU.EX2 R6, R6 ;  /* 0x0000000600067308 */ /* 0x000e640000000800 */
[----:B------:R-:W-:-:S06]  /*1cd0*/  FFMA R12, R15, 1.925963033500011079e-08, R12 ;  /* 0x32a570600f0c7823 */ /* 0x000fcc000000000c */
[----:B------:R-:W2:Y:S01]  /*1ce0*/  MUFU.EX2 R10, R10 ;  /* 0x0000000a000a7308 */ /* 0x000ea20000000800 */
[----:B0-----:R-:W-:-:S07]  /*1cf0*/  FFMA R2, R2, R8, R9 ;  /* 0x0000000802027223 */ /* 0x001fce0000000009 */
[----:B------:R-:W0:Y:S01]  /*1d00*/  MUFU.EX2 R12, R12 ;  /* 0x0000000c000c7308 */ /* 0x000e220000000800 */
[----:B-1----:R-:W-:-:S04]  /*1d10*/  FFMA R2, R3, R6, R2 ;  /* 0x0000000603027223 */ /* 0x002fc80000000002 */
[----:B--2---:R-:W-:-:S04]  /*1d20*/  FFMA R2, R5, R10, R2 ;  /* 0x0000000a05027223 */ /* 0x004fc80000000002 */
[----:B0-----:R-:W-:-:S07]  /*1d30*/  FFMA R9, R7, R12, R2 ;  /* 0x0000000c07097223 */ /* 0x001fce0000000002 */
.L_x_14:
[----:B------:R-:W-:Y:S05]  /*1d40*/  BRA.U !UP0, `(.L_x_13) ;  /* 0x0000000108d47547 */ /* 0x000fea000b800000 */
[----:B------:R-:W-:Y:S02]  /*1d50*/  UISETP.NE.U32.AND UP1, UPT, UR9, 0x1, UPT ;  /* 0x000000010900788c */ /* 0x000fe4000bf25070 */
[----:B------:R-:W-:Y:S02]  /*1d60*/  ULOP3.LUT UR6, UR10, 0x1, URZ, 0xc0, !UPT ;  /* 0x000000010a067892 */ /* 0x000fe4000f8ec0ff */
[----:B------:R-:W-:Y:S02]  /*1d70*/  UISETP.NE.AND.EX UP1, UPT, URZ, URZ, UPT, UP1 ;  /* 0x000000ffff00728c */ /* 0x000fe4000bf25310 */
[----:B------:R-:W-:-:S04]  /*1d80*/  UISETP.NE.U32.AND UP0, UPT, UR6, 0x1, UPT ;  /* 0x000000010600788c */ /* 0x000fc8000bf05070 */
[----:B------:R-:W-:-:S03]  /*1d90*/  UISETP.NE.U32.AND.EX UP0, UPT, URZ, URZ, UPT, UP0 ;  /* 0x000000ffff00728c */ /* 0x000fc6000bf05100 */
[----:B------:R-:W-:Y:S08]  /*1da0*/  BRA.U !UP1, `(.L_x_15) ;  /* 0x0000000109747547 */ /* 0x000ff0000b800000 */
[----:B------:R-:W2:Y:S02]  /*1db0*/  LDCU.64 UR6, c[0x0][0x380] ;  /* 0x00007000ff0677ac */ /* 0x000ea40008000a00 */
[----:B--2---:R-:W-:-:S04]  /*1dc0*/  ULEA UR6, UP1, UR4, UR6, 0x2 ;  /* 0x0000000604067291 */ /* 0x004fc8000f8210ff */
[----:B------:R-:W-:Y:S02]  /*1dd0*/  ULEA.HI.X UR7, UR4, UR7, UR5, 0x2, UP1 ;  /* 0x0000000704077291 */ /* 0x000fe400088f1405 */
[----:B------:R-:W-:-:S04]  /*1de0*/  IMAD.U32 R2, RZ, RZ, UR6 ;  /* 0x00000006ff027e24 */ /* 0x000fc8000f8e00ff */
[----:B-1----:R-:W-:-:S05]  /*1df0*/  MOV R3, UR7 ;  /* 0x0000000700037c02 */ /* 0x002fca0008000f00 */
[----:B------:R-:W0:Y:S04]  /*1e00*/  LDG.E R5, desc[UR12][R2.64] ;  /* 0x0000000c02057981 */ /* 0x000e28000c1e1900 */
[----:B------:R-:W2:Y:S01]  /*1e10*/  LDG.E R11, desc[UR12][R2.64+0x4] ;  /* 0x0000040c020b7981 */ /* 0x000ea2000c1e1900 */
[----:B------:R-:W-:Y:S01]  /*1e20*/  IMAD.MOV.U32 R6, RZ, RZ, 0x3bbb989d ;  /* 0x3bbb989dff067424 */ /* 0x000fe200078e00ff */
[----:B------:R-:W-:Y:S01]  /*1e30*/  MOV R8, 0x437c0000 ;  /* 0x437c000000087802 */ /* 0x000fe20000000f00 */
[----:B------:R-:W-:-:S04]  /*1e40*/  UIADD3 UR4, UP1, UPT, UR4, 0x2, URZ ;  /* 0x0000000204047890 */ /* 0x000fc8000ff3e0ff */
[----:B------:R-:W-:Y:S01]  /*1e50*/  UIADD3.X UR5, UPT, UPT, URZ, UR5, URZ, UP1, !UPT ;  /* 0x00000005ff057290 */ /* 0x000fe20008ffe4ff */
[----:B0-----:R-:W-:-:S04]  /*1e60*/  FADD R5, R5, -R4 ;  /* 0x8000000405057221 */ /* 0x001fc80000000000 */
[----:B------:R-:W-:Y:S01]  /*1e70*/  FFMA.SAT R7, R5, R6, 0.5 ;  /* 0x3f00000005077423 */ /* 0x000fe20000002006 */
[----:B--2---:R-:W-:-:S03]  /*1e80*/  FADD R11, R11, -R4 ;  /* 0x800000040b0b7221 */ /* 0x004fc60000000000 */
[----:B------:R-:W-:Y:S01]  /*1e90*/  FFMA.RM R7, R7, R8, 12582913 ;  /* 0x4b40000107077423 */ /* 0x000fe20000004008 */
[----:B------:R-:W-:-:S03]  /*1ea0*/  FFMA.SAT R13, R11, R6, 0.5 ;  /* 0x3f0000000b0d7423 */ /* 0x000fc60000002006 */
[----:B------:R-:W-:Y:S01]  /*1eb0*/  FADD R6, R7, -12583039 ;  /* 0xcb40007f07067421 */ /* 0x000fe20000000000 */
[----:B------:R-:W-:-:S03]  /*1ec0*/  FFMA.RM R13, R13, R8, 12582913 ;  /* 0x4b4000010d0d7423 */ /* 0x000fc60000004008 */
[----:B------:R-:W-:Y:S01]  /*1ed0*/  FFMA R6, R5, 1.4426950216293334961, -R6 ;  /* 0x3fb8aa3b05067823 */ /* 0x000fe20000000806 */
[C---:B------:R-:W-:Y:S01]  /*1ee0*/  FADD R2, R13.reuse, -12583039 ;  /* 0xcb40007f0d027421 */ /* 0x040fe20000000000 */
[----:B------:R-:W-:Y:S02]  /*1ef0*/  SHF.L.U32 R13, R13, 0x17, RZ ;  /* 0x000000170d0d7819 */ /* 0x000fe400000006ff */
[----:B------:R-:W-:Y:S01]  /*1f00*/  FFMA R6, R5, 1.925963033500011079e-08, R6 ;  /* 0x32a5706005067823 */ /* 0x000fe20000000006 */
[----:B------:R-:W-:-:S04]  /*1f10*/  FFMA R2, R11, 1.4426950216293334961, -R2 ;  /* 0x3fb8aa3b0b027823 */ /* 0x000fc80000000802 */
[----:B------:R-:W-:Y:S01]  /*1f20*/  FFMA R11, R11, 1.925963033500011079e-08, R2 ;  /* 0x32a570600b0b7823 */ /* 0x000fe20000000002 */
[----:B------:R-:W0:Y:S01]  /*1f30*/  MUFU.EX2 R6, R6 ;  /* 0x0000000600067308 */ /* 0x000e220000000800 */
[----:B------:R-:W-:-:S07]  /*1f40*/  IMAD.SHL.U32 R2, R7, 0x800000, RZ ;  /* 0x0080000007027824 */ /* 0x000fce00078e00ff */
[----:B------:R-:W1:Y:S01]  /*1f50*/  MUFU.EX2 R11, R11 ;  /* 0x0000000b000b7308 */ /* 0x000e620000000800 */
[----:B0-----:R-:W-:-:S04]  /*1f60*/  FFMA R2, R2, R6, R9 ;  /* 0x0000000602027223 */ /* 0x001fc80000000009 */
[----:B-1----:R-:W-:-:S07]  /*1f70*/  FFMA R9, R13, R11, R2 ;  /* 0x0000000b0d097223 */ /* 0x002fce0000000002 */
.L_x_15:
[----:B------:R-:W-:Y:S05]  /*1f80*/  BRA.U UP0, `(.L_x_13) ;  /* 0x0000000100447547 */ /* 0x000fea000b800000 */
[----:B------:R-:W2:Y:S02]  /*1f90*/  LDCU.64 UR6, c[0x0][0x380] ;  /* 0x00007000ff0677ac */ /* 0x000ea40008000a00 */
[----:B--2---:R-:W-:-:S04]  /*1fa0*/  ULEA UR6, UP0, UR4, UR6, 0x2 ;  /* 0x0000000604067291 */ /* 0x004fc8000f8010ff */
[----:B------:R-:W-:Y:S02]  /*1fb0*/  ULEA.HI.X UR4, UR4, UR7, UR5, 0x2, UP0 ;  /* 0x0000000704047291 */ /* 0x000fe400080f1405 */
[----:B------:R-:W-:-:S04]  /*1fc0*/  IMAD.U32 R2, RZ, RZ, UR6 ;  /* 0x00000006ff027e24 */ /* 0x000fc8000f8e00ff */
[----:B-1----:R-:W-:-:S06]  /*1fd0*/  MOV R3, UR4 ;  /* 0x0000000400037c02 */ /* 0x002fcc0008000f00 */
[----:B------:R-:W0:Y:S01]  /*1fe0*/  LDG.E R3, desc[UR12][R2.64] ;  /* 0x0000000c02037981 */ /* 0x000e22000c1e1900 */
[----:B------:R-:W-:Y:S02]  /*1ff0*/  HFMA2 R6, -RZ, RZ, 3.7421875, 0 ;  /* 0x437c0000ff067431 */ /* 0x000fe400000001ff */
[----:B------:R-:W-:Y:S02]  /*2000*/  IMAD.MOV.U32 R5, RZ, RZ, 0x3bbb989d ;  /* 0x3bbb989dff057424 */ /* 0x000fe400078e00ff */
[----:B0-----:R-:W-:-:S04]  /*2010*/  FADD R4, R3, -R4 ;  /* 0x8000000403047221 */ /* 0x001fc80000000000 */
[----:B------:R-:W-:-:S04]  /*2020*/  FFMA.SAT R5, R4, R5, 0.5 ;  /* 0x3f00000004057423 */ /* 0x000fc80000002005 */
[----:B------:R-:W-:-:S04]  /*2030*/  FFMA.RM R5, R5, R6, 12582913 ;  /* 0x4b40000105057423 */ /* 0x000fc80000004006 */
[----:B------:R-:W-:-:S04]  /*2040*/  FADD R7, R5, -12583039 ;  /* 0xcb40007f05077421 */ /* 0x000fc80000000000 */
[----:B------:R-:W-:-:S04]  /*2050*/  FFMA R7, R4, 1.4426950216293334961, -R7 ;  /* 0x3fb8aa3b04077823 */ /* 0x000fc80000000807 */
[----:B------:R-:W-:Y:S01]  /*2060*/  FFMA R7, R4, 1.925963033500011079e-08, R7 ;  /* 0x32a5706004077823 */ /* 0x000fe20000000007 */
[----:B------:R-:W-:-:S05]  /*2070*/  IMAD.SHL.U32 R4, R5, 0x800000, RZ ;  /* 0x0080000005047824 */ /* 0x000fca00078e00ff */
[----:B------:R-:W0:Y:S02]  /*2080*/  MUFU.EX2 R7, R7 ;  /* 0x0000000700077308 */ /* 0x000e240000000800 */
[----:B0-----:R-:W-:-:S07]  /*2090*/  FFMA R9, R4, R7, R9 ;  /* 0x0000000704097223 */ /* 0x001fce0000000009 */
.L_x_13:
[----:B------:R2:W-:Y:S02]  /*20a0*/  STS [UR8+0x4], R9 ;  /* 0x00000409ff007988 */ /* 0x0005e40008000808 */
.L_x_10:
[----:B------:R-:W-:Y:S05]  /*20b0*/  BSYNC.RECONVERGENT B0 ;  /* 0x0000000000007941 */ /* 0x000fea0003800200 */
.L_x_9:
[----:B------:R-:W5:Y:S01]  /*20c0*/  LDCU.64 UR4, c[0x0][0x388] ;  /* 0x00007100ff0477ac */ /* 0x000f620008000a00 */
[----:B------:R-:W-:Y:S01]  /*20d0*/  BAR.SYNC.DEFER_BLOCKING 0x0 ;  /* 0x0000000000007b1d */ /* 0x000fe20000010000 */
[----:B-----5:R-:W-:-:S04]  /*20e0*/  ISETP.GE.U32.AND P0, PT, R0, UR4, PT ;  /* 0x0000000400007c0c */ /* 0x020fc8000bf06070 */
[----:B------:R-:W-:-:S13]  /*20f0*/  ISETP.GE.U32.AND.EX P0, PT, RZ, UR5, PT, P0 ;  /* 0x00000005ff007c0c */ /* 0x000fda000bf06100 */
[----:B------:R-:W-:Y:S05]  /*2100*/  @P0 EXIT ;  /* 0x000000000000094d */ /* 0x000fea0003800000 */
[----:B------:R-:W5:Y:S01]  /*2110*/  S2UR UR5, SR_CgaCtaId ;  /* 0x00000000000579c3 */ /* 0x000f620000008800 */
[----:B------:R-:W-:Y:S01]  /*2120*/  UMOV UR4, 0x400 ;  /* 0x0000040000047882 */ /* 0x000fe20000000000 */
[----:B-1234-:R-:W-:Y:S01]  /*2130*/  MOV R6, R0 ;  /* 0x0000000000067202 */ /* 0x01efe20000000f00 */
[----:B------:R-:W-:Y:S01]  /*2140*/  IMAD.MOV.U32 R7, RZ, RZ, RZ ;  /* 0x000000ffff077224 */ /* 0x000fe200078e00ff */
[----:B------:R-:W1:Y:S01]  /*2150*/  LDCU.128 UR8, c[0x0][0x380] ;  /* 0x00007000ff0877ac */ /* 0x000e620008000c00 */
[----:B-----5:R-:W-:-:S09]  /*2160*/  ULEA UR4, UR5, UR4, 0x18 ;  /* 0x0000000405047291 */ /* 0x020fd2000f8ec0ff */
[----:B------:R-:W2:Y:S02]  /*2170*/  LDS.64 R2, [UR4] ;  /* 0x00000004ff027984 */ /* 0x000ea40008000a00 */
[----:B-1----:R-:W3:Y:S02]  /*2180*/  LDCU UR4, c[0x0][0x360] ;  /* 0x00006c00ff0477ac */ /* 0x002ee40008000800 */
.L_x_18:
[----:B01----:R-:W-:-:S04]  /*2190*/  LEA R4, P0, R6, UR8, 0x2 ;  /* 0x0000000806047c11 */ /* 0x003fc8000f8010ff */
[----:B------:R-:W-:-:S05]  /*21a0*/  LEA.HI.X R5, R6, UR9, R7, 0x2, P0 ;  /* 0x0000000906057c11 */ /* 0x000fca00080f1407 */
[----:B------:R-:W4:Y:S01]  /*21b0*/  LDG.E R9, desc[UR12][R4.64] ;  /* 0x0000000c04097981 */ /* 0x000f22000c1e1900 */
[----:B------:R-:W-:Y:S02]  /*21c0*/  HFMA2 R0, -RZ, RZ, 0.96630859375, -0.0022525787353515625 ;  /* 0x3bbb989dff007431 */ /* 0x000fe400000001ff */
[----:B------:R-:W-:Y:S01]  /*21d0*/  IMAD.MOV.U32 R11, RZ, RZ, 0x437c0000 ;  /* 0x437c0000ff0b7424 */ /* 0x000fe200078e00ff */
[----:B--2---:R-:W0:Y:S01]  /*21e0*/  MUFU.RCP R10, R3 ;  /* 0x00000003000a7308 */ /* 0x004e220000001000 */
[----:B---3--:R-:W-:Y:S01]  /*21f0*/  IADD3 R6, P0, PT, R6, UR4, RZ ;  /* 0x0000000406067c10 */ /* 0x008fe2000ff1e0ff */
[----:B------:R-:W-:Y:S04]  /*2200*/  BSSY.RECONVERGENT B0, `(.L_x_16) ;  /* 0x0000017000007945 */ /* 0x000fe80003800200 */
[----:B------:R-:W-:Y:S01]  /*2210*/  IMAD.X R7, RZ, RZ, R7, P0 ;  /* 0x000000ffff077224 */ /* 0x000fe200000e0607 */
[----:B------:R-:W-:-:S04]  /*2220*/  ISETP.GE.U32.AND P0, PT, R6, UR10, PT ;  /* 0x0000000a06007c0c */ /* 0x000fc8000bf06070 */
[----:B------:R-:W-:Y:S01]  /*2230*/  ISETP.GE.U32.AND.EX P0, PT, R7, UR11, PT, P0 ;  /* 0x0000000b07007c0c */ /* 0x000fe2000bf06100 */
[----:B----4-:R-:W-:-:S04]  /*2240*/  FADD R9, -R2, R9 ;  /* 0x0000000902097221 */ /* 0x010fc80000000100 */
[----:B------:R-:W-:-:S04]  /*2250*/  FFMA.SAT R0, R9, R0, 0.5 ;  /* 0x3f00000009007423 */ /* 0x000fc80000002000 */
[----:B------:R-:W-:Y:S01]  /*2260*/  FFMA.RM R0, R0, R11, 12582913 ;  /* 0x4b40000100007423 */ /* 0x000fe2000000400b */
[----:B0-----:R-:W-:-:S03]  /*2270*/  FFMA R11, R10, -R3, 1 ;  /* 0x3f8000000a0b7423 */ /* 0x001fc60000000803 */
[C---:B------:R-:W-:Y:S01]  /*2280*/  FADD R8, R0.reuse, -12583039 ;  /* 0xcb40007f00087421 */ /* 0x040fe20000000000 */
[----:B------:R-:W-:Y:S01]  /*2290*/  SHF.L.U32 R0, R0, 0x17, RZ ;  /* 0x0000001700007819 */ /* 0x000fe200000006ff */
[----:B------:R-:W-:Y:S02]  /*22a0*/  FFMA R11, R10, R11, R10 ;  /* 0x0000000b0a0b7223 */ /* 0x000fe4000000000a */
[----:B------:R-:W-:-:S04]  /*22b0*/  FFMA R8, R9, 1.4426950216293334961, -R8 ;  /* 0x3fb8aa3b09087823 */ /* 0x000fc80000000808 */
[----:B------:R-:W-:-:S04]  /*22c0*/  FFMA R8, R9, 1.925963033500011079e-08, R8 ;  /* 0x32a5706009087823 */ /* 0x000fc80000000008 */
[----:B------:R-:W0:Y:S02]  /*22d0*/  MUFU.EX2 R9, R8 ;  /* 0x0000000800097308 */ /* 0x000e240000000800 */
[----:B0-----:R-:W-:-:S06]  /*22e0*/  FMUL R0, R0, R9 ;  /* 0x0000000900007220 */ /* 0x001fcc0000400000 */
[----:B------:R-:W0:Y:S01]  /*22f0*/  FCHK P1, R0, R3 ;  /* 0x0000000300007302 */ /* 0x000e220000020000 */
[----:B------:R-:W-:-:S04]  /*2300*/  FFMA R10, R0, R11, RZ ;  /* 0x0000000b000a7223 */ /* 0x000fc800000000ff */
[----:B------:R-:W-:-:S04]  /*2310*/  FFMA R8, R10, -R3, R0 ;  /* 0x800000030a087223 */ /* 0x000fc80000000000 */
[----:B------:R-:W-:Y:S01]  /*2320*/  FFMA R11, R11, R8, R10 ;  /* 0x000000080b0b7223 */ /* 0x000fe2000000000a */
[----:B0-----:R-:W-:Y:S06]  /*2330*/  @!P1 BRA `(.L_x_17) ;  /* 0x00000000000c9947 */ /* 0x001fec0003800000 */
[----:B------:R-:W-:-:S07]  /*2340*/  MOV R8, 0x2360 ;  /* 0x0000236000087802 */ /* 0x000fce0000000f00 */
[----:B------:R-:W-:Y:S05]  /*2350*/  CALL.REL.NOINC `($__internal_0_$__cuda_sm3x_div_rn_noftz_f32_slowpath) ;  /* 0x0000000000147944 */ /* 0x000fea0003c00000 */
[----:B------:R-:W-:-:S07]  /*2360*/  MOV R11, R0 ;  /* 0x00000000000b7202 */ /* 0x000fce0000000f00 */
.L_x_17:
[----:B------:R-:W-:Y:S05]  /*2370*/  BSYNC.RECONVERGENT B0 ;  /* 0x0000000000007941 */ /* 0x000fea0003800200 */
.L_x_16:
[----:B------:R1:W-:Y:S01]  /*2380*/  STG.E desc[UR12][R4.64], R11 ;  /* 0x0000000b04007986 */ /* 0x0003e2000c10190c */
[----:B------:R-:W-:Y:S05]  /*2390*/  @!P0 BRA `(.L_x_18) ;  /* 0xfffffffc007c8947 */ /* 0x000fea000383ffff */
[----:B------:R-:W-:Y:S05]  /*23a0*/  EXIT ;  /* 0x000000000000794d */ /* 0x000fea0003800000 */
        .weak           $__internal_0_$__cuda_sm3x_div_rn_noftz_f32_slowpath
        .type           $__internal_0_$__cuda_sm3x_div_rn_noftz_f32_slowpath,@function
        .size           $__internal_0_$__cuda_sm3x_div_rn_noftz_f32_slowpath,(.L_x_37 - $__internal_0_$__cuda_sm3x_div_rn_noftz_f32_slowpath)
$__internal_0_$__cuda_sm3x_div_rn_noftz_f32_slowpath:
[----:B------:R-:W-:Y:S01]  /*23b0*/  SHF.R.U32.HI R10, RZ, 0x17, R3 ;  /* 0x00000017ff0a7819 */ /* 0x000fe20000011603 */
[----:B------:R-:W-:Y:S01]  /*23c0*/  BSSY.RECONVERGENT B1, `(.L_x_19) ;  /* 0x0000064000017945 */ /* 0x000fe20003800200 */
[--C-:B------:R-:W-:Y:S01]  /*23d0*/  SHF.R.U32.HI R9, RZ, 0x17, R0.reuse ;  /* 0x00000017ff097819 */ /* 0x100fe20000011600 */
[----:B------:R-:W-:Y:S01]  /*23e0*/  IMAD.MOV.U32 R11, RZ, RZ, R0 ;  /* 0x000000ffff0b7224 */ /* 0x000fe200078e0000 */
[----:B------:R-:W-:Y:S02]  /*23f0*/  LOP3.LUT R10, R10, 0xff, RZ, 0xc0, !PT ;  /* 0x000000ff0a0a7812 */ /* 0x000fe400078ec0ff */
[----:B------:R-:W-:Y:S02]  /*2400*/  LOP3.LUT R16, R9, 0xff, RZ, 0xc0, !PT ;  /* 0x000000ff09107812 */ /* 0x000fe400078ec0ff */
[----:B------:R-:W-:Y:S01]  /*2410*/  MOV R12, R3 ;  /* 0x00000003000c7202 */ /* 0x000fe20000000f00 */
[----:B------:R-:W-:Y:S01]  /*2420*/  VIADD R13, R10, 0xffffffff ;  /* 0xffffffff0a0d7836 */ /* 0x000fe20000000000 */
[----:B------:R-:W-:-:S04]  /*2430*/  IADD3 R14, PT, PT, R16, -0x1, RZ ;  /* 0xffffffff100e7810 */ /* 0x000fc80007ffe0ff */
[----:B------:R-:W-:-:S04]  /*2440*/  ISETP.GT.U32.AND P1, PT, R13, 0xfd, PT ;  /* 0x000000fd0d00780c */ /* 0x000fc80003f24070 */
[----:B------:R-:W-:-:S13]  /*2450*/  ISETP.GT.U32.OR P1, PT, R14, 0xfd, P1 ;  /* 0x000000fd0e00780c */ /* 0x000fda0000f24470 */
[----:B------:R-:W-:Y:S01]  /*2460*/  @!P1 IMAD.MOV.U32 R9, RZ, RZ, RZ ;  /* 0x000000ffff099224 */ /* 0x000fe200078e00ff */
[----:B------:R-:W-:Y:S06]  /*2470*/  @!P1 BRA `(.L_x_20) ;  /* 0x00000000005c9947 */ /* 0x000fec0003800000 */
[----:B------:R-:W-:Y:S02]  /*2480*/  FSETP.GTU.FTZ.AND P2, PT, |R3|, +INF , PT ;  /* 0x7f8000000300780b */ /* 0x000fe40003f5c200 */
[----:B------:R-:W-:-:S04]  /*2490*/  FSETP.GTU.FTZ.AND P1, PT, |R0|, +INF , PT ;  /* 0x7f8000000000780b */ /* 0x000fc80003f3c200 */
[----:B------:R-:W-:-:S13]  /*24a0*/  PLOP3.LUT P1, PT, P1, P2, PT, 0xf8, 0x8f ;  /* 0x00000000008f781c */ /* 0x000fda0000f25f70 */
[----:B------:R-:W-:Y:S05]  /*24b0*/  @P1 BRA `(.L_x_21) ;  /* 0x00000004004c1947 */ /* 0x000fea0003800000 */
[----:B------:R-:W-:-:S13]  /*24c0*/  LOP3.LUT P1, RZ, R12, 0x7fffffff, R11, 0xc8, !PT ;  /* 0x7fffffff0cff7812 */ /* 0x000fda000782c80b */
[----:B------:R-:W-:Y:S05]  /*24d0*/  @!P1 BRA `(.L_x_22) ;  /* 0x00000004003c9947 */ /* 0x000fea0003800000 */
[C---:B------:R-:W-:Y:S02]  /*24e0*/  FSETP.NEU.FTZ.AND P2, PT, |R0|.reuse, +INF , PT ;  /* 0x7f8000000000780b */ /* 0x040fe40003f5d200 */
[----:B------:R-:W-:Y:S02]  /*24f0*/  FSETP.NEU.FTZ.AND P1, PT, |R3|, +INF , PT ;  /* 0x7f8000000300780b */ /* 0x000fe40003f3d200 */
[----:B------:R-:W-:-:S11]  /*2500*/  FSETP.NEU.FTZ.AND P3, PT, |R0|, +INF , PT ;  /* 0x7f8000000000780b */ /* 0x000fd60003f7d200 */
[----:B------:R-:W-:Y:S05]  /*2510*/  @!P1 BRA !P2, `(.L_x_22) ;  /* 0x00000004002c9947 */ /* 0x000fea0005000000 */
[----:B------:R-:W-:-:S04]  /*2520*/  LOP3.LUT P2, RZ, R11, 0x7fffffff, RZ, 0xc0, !PT ;  /* 0x7fffffff0bff7812 */ /* 0x000fc8000784c0ff */
[----:B------:R-:W-:-:S13]  /*2530*/  PLOP3.LUT P1, PT, P1, P2, PT, 0x2f, 0xf2 ;  /* 0x0000000000f2781c */ /* 0x000fda0000f24577 */
[----:B------:R-:W-:Y:S05]  /*2540*/  @P1 BRA `(.L_x_23) ;  /* 0x0000000400181947 */ /* 0x000fea0003800000 */
[----:B------:R-:W-:-:S04]  /*2550*/  LOP3.LUT P1, RZ, R12, 0x7fffffff, RZ, 0xc0, !PT ;  /* 0x7fffffff0cff7812 */ /* 0x000fc8000782c0ff */
[----:B------:R-:W-:-:S13]  /*2560*/  PLOP3.LUT P1, PT, P3, P1, PT, 0x2f, 0xf2 ;  /* 0x0000000000f2781c */ /* 0x000fda0001f22577 */
[----:B------:R-:W-:Y:S05]  /*2570*/  @P1 BRA `(.L_x_24) ;  /* 0x0000000400001947 */ /* 0x000fea0003800000 */
[----:B------:R-:W-:Y:S02]  /*2580*/  ISETP.GE.AND P1, PT, R14, RZ, PT ;  /* 0x000000ff0e00720c */ /* 0x000fe40003f26270 */
[----:B------:R-:W-:-:S11]  /*2590*/  ISETP.GE.AND P2, PT, R13, RZ, PT ;  /* 0x000000ff0d00720c */ /* 0x000fd60003f46270 */
[----:B------:R-:W-:Y:S01]  /*25a0*/  @P1 MOV R9, RZ ;  /* 0x000000ff00091202 */ /* 0x000fe20000000f00 */
[----:B------:R-:W-:Y:S02]  /*25b0*/  @!P1 IMAD.MOV.U32 R9, RZ, RZ, -0x40 ;  /* 0xffffffc0ff099424 */ /* 0x000fe400078e00ff */
[----:B------:R-:W-:Y:S01]  /*25c0*/  @!P1 FFMA R11, R0, 1.84467440737095516160e+19, RZ ;  /* 0x5f800000000b9823 */ /* 0x000fe200000000ff */
[----:B------:R-:W-:Y:S02]  /*25d0*/  @!P2 FFMA R12, R3, 1.84467440737095516160e+19, RZ ;  /* 0x5f800000030ca823 */ /* 0x000fe400000000ff */
[----:B------:R-:W-:-:S07]  /*25e0*/  @!P2 IADD3 R9, PT, PT, R9, 0x40, RZ ;  /* 0x000000400909a810 */ /* 0x000fce0007ffe0ff */
.L_x_20:
[----:B------:R-:W-:Y:S01]  /*25f0*/  LEA R13, R10, 0xc0800000, 0x17 ;  /* 0xc08000000a0d7811 */ /* 0x000fe200078eb8ff */
[----:B------:R-:W-:Y:S04]  /*2600*/  BSSY.RECONVERGENT B2, `(.L_x_25) ;  /* 0x0000036000027945 */ /* 0x000fe80003800200 */
[----:B------:R-:W-:Y:S01]  /*2610*/  IMAD.IADD R13, R12, 0x1, -R13 ;  /* 0x000000010c0d7824 */ /* 0x000fe200078e0a0d */
[----:B------:R-:W-:-:S03]  /*2620*/  IADD3 R12, PT, PT, R16, -0x7f, RZ ;  /* 0xffffff81100c7810 */ /* 0x000fc60007ffe0ff */
[----:B------:R-:W0:Y:S01]  /*2630*/  MUFU.RCP R14, R13 ;  /* 0x0000000d000e7308 */ /* 0x000e220000001000 */
[----:B------:R-:W-:Y:S01]  /*2640*/  FADD.FTZ R15, -R13, -RZ ;  /* 0x800000ff0d0f7221 */ /* 0x000fe20000010100 */
[C---:B------:R-:W-:Y:S01]  /*2650*/  IMAD R0, R12.reuse, -0x800000, R11 ;  /* 0xff8000000c007824 */ /* 0x040fe200078e020b */
[----:B------:R-:W-:-:S05]  /*2660*/  IADD3 R12, PT, PT, R12, 0x7f, -R10 ;  /* 0x0000007f0c0c7810 */ /* 0x000fca0007ffe80a */
[----:B------:R-:W-:Y:S02]  /*2670*/  IMAD.IADD R9, R12, 0x1, R9 ;  /* 0x000000010c097824 */ /* 0x000fe400078e0209 */
[----:B0-----:R-:W-:-:S04]  /*2680*/  FFMA R17, R14, R15, 1 ;  /* 0x3f8000000e117423 */ /* 0x001fc8000000000f */
[----:B------:R-:W-:-:S04]  /*2690*/  FFMA R16, R14, R17, R14 ;  /* 0x000000110e107223 */ /* 0x000fc8000000000e */
[----:B------:R-:W-:-:S04]  /*26a0*/  FFMA R11, R0, R16, RZ ;  /* 0x00000010000b7223 */ /* 0x000fc800000000ff */
[----:B------:R-:W-:-:S04]  /*26b0*/  FFMA R14, R15, R11, R0 ;  /* 0x0000000b0f0e7223 */ /* 0x000fc80000000000 */
[----:B------:R-:W-:-:S04]  /*26c0*/  FFMA R17, R16, R14, R11 ;  /* 0x0000000e10117223 */ /* 0x000fc8000000000b */
[----:B------:R-:W-:-:S04]  /*26d0*/  FFMA R14, R15, R17, R0 ;  /* 0x000000110f0e7223 */ /* 0x000fc80000000000 */
[----:B------:R-:W-:-:S05]  /*26e0*/  FFMA R0, R16, R14, R17 ;  /* 0x0000000e10007223 */ /* 0x000fca0000000011 */
[----:B------:R-:W-:-:S04]  /*26f0*/  SHF.R.U32.HI R10, RZ, 0x17, R0 ;  /* 0x00000017ff0a7819 */ /* 0x000fc80000011600 */
[----:B------:R-:W-:-:S04]  /*2700*/  LOP3.LUT R10, R10, 0xff, RZ, 0xc0, !PT ;  /* 0x000000ff0a0a7812 */ /* 0x000fc800078ec0ff */
[----:B------:R-:W-:-:S05]  /*2710*/  IADD3 R13, PT, PT, R10, R9, RZ ;  /* 0x000000090a0d7210 */ /* 0x000fca0007ffe0ff */
[----:B------:R-:W-:-:S05]  /*2720*/  VIADD R10, R13, 0xffffffff ;  /* 0xffffffff0d0a7836 */ /* 0x000fca0000000000 */
[----:B------:R-:W-:-:S13]  /*2730*/  ISETP.GE.U32.AND P1, PT, R10, 0xfe, PT ;  /* 0x000000fe0a00780c */ /* 0x000fda0003f26070 */
[----:B------:R-:W-:Y:S05]  /*2740*/  @!P1 BRA `(.L_x_26) ;  /* 0x0000000000809947 */ /* 0x000fea0003800000 */
[----:B------:R-:W-:-:S13]  /*2750*/  ISETP.GT.AND P1, PT, R13, 0xfe, PT ;  /* 0x000000fe0d00780c */ /* 0x000fda0003f24270 */
[----:B------:R-:W-:Y:S05]  /*2760*/  @P1 BRA `(.L_x_27) ;  /* 0x00000000006c1947 */ /* 0x000fea0003800000 */
[----:B------:R-:W-:-:S13]  /*2770*/  ISETP.GE.AND P1, PT, R13, 0x1, PT ;  /* 0x000000010d00780c */ /* 0x000fda0003f26270 */
[----:B------:R-:W-:Y:S05]  /*2780*/  @P1 BRA `(.L_x_28) ;  /* 0x0000000000741947 */ /* 0x000fea0003800000 */
[----:B------:R-:W-:Y:S02]  /*2790*/  ISETP.GE.AND P1, PT, R13, -0x18, PT ;  /* 0xffffffe80d00780c */ /* 0x000fe40003f26270 */
[----:B------:R-:W-:-:S11]  /*27a0*/  LOP3.LUT R0, R0, 0x80000000, RZ, 0xc0, !PT ;  /* 0x8000000000007812 */ /* 0x000fd600078ec0ff */
[----:B------:R-:W-:Y:S05]  /*27b0*/  @!P1 BRA `(.L_x_28) ;  /* 0x0000000000689947 */ /* 0x000fea0003800000 */
[CCC-:B------:R-:W-:Y:S01]  /*27c0*/  FFMA.RZ R9, R16.reuse, R14.reuse, R17.reuse ;  /* 0x0000000e10097223 */ /* 0x1c0fe2000000c011 */
[C---:B------:R-:W-:Y:S01]  /*27d0*/  IADD3 R12, PT, PT, R13.reuse, 0x20, RZ ;  /* 0x000000200d0c7810 */ /* 0x040fe20007ffe0ff */
[CCC-:B------:R-:W-:Y:S01]  /*27e0*/  FFMA.RM R10, R16.reuse, R14.reuse, R17.reuse ;  /* 0x0000000e100a7223 */ /* 0x1c0fe20000004011 */
[----:B------:R-:W-:Y:S02]  /*27f0*/  ISETP.NE.AND P3, PT, R13, RZ, PT ;  /* 0x000000ff0d00720c */ /* 0x000fe40003f65270 */
[----:B------:R-:W-:Y:S01]  /*2800*/  LOP3.LUT R11, R9, 0x7fffff, RZ, 0xc0, !PT ;  /* 0x007fffff090b7812 */ /* 0x000fe200078ec0ff */
[----:B------:R-:W-:Y:S01]  /*2810*/  FFMA.RP R9, R16, R14, R17 ;  /* 0x0000000e10097223 */ /* 0x000fe20000008011 */
[----:B------:R-:W-:Y:S01]  /*2820*/  ISETP.NE.AND P2, PT, R13, RZ, PT ;  /* 0x000000ff0d00720c */ /* 0x000fe20003f45270 */
[----:B------:R-:W-:Y:S01]  /*2830*/  IMAD.MOV R13, RZ, RZ, -R13 ;  /* 0x000000ffff0d7224 */ /* 0x000fe200078e0a0d */
[----:B------:R-:W-:Y:S02]  /*2840*/  LOP3.LUT R11, R11, 0x800000, RZ, 0xfc, !PT ;  /* 0x008000000b0b7812 */ /* 0x000fe400078efcff */
[----:B------:R-:W-:-:S02]  /*2850*/  FSETP.NEU.FTZ.AND P1, PT, R9, R10, PT ;  /* 0x0000000a0900720b */ /* 0x000fc40003f3d000 */
[----:B------:R-:W-:Y:S02]  /*2860*/  SHF.L.U32 R12, R11, R12, RZ ;  /* 0x0000000c0b0c7219 */ /* 0x000fe400000006ff */
[----:B------:R-:W-:Y:S02]  /*2870*/  SEL R10, R13, RZ, P3 ;  /* 0x000000ff0d0a7207 */ /* 0x000fe40001800000 */
[----:B------:R-:W-:Y:S02]  /*2880*/  ISETP.NE.AND P2, PT, R12, RZ, P2 ;  /* 0x000000ff0c00720c */ /* 0x000fe40001745270 */
[----:B------:R-:W-:Y:S02]  /*2890*/  SHF.R.U32.HI R10, RZ, R10, R11 ;  /* 0x0000000aff0a7219 */ /* 0x000fe4000001160b */
[----:B------:R-:W-:Y:S02]  /*28a0*/  PLOP3.LUT P1, PT, P1, P2, PT, 0xf8, 0x8f ;  /* 0x00000000008f781c */ /* 0x000fe40000f25f70 */
[----:B------:R-:W-:-:S02]  /*28b0*/  SHF.R.U32.HI R12, RZ, 0x1, R10 ;  /* 0x00000001ff0c7819 */ /* 0x000fc4000001160a */
[----:B------:R-:W-:-:S04]  /*28c0*/  SEL R9, RZ, 0x1, !P1 ;  /* 0x00000001ff097807 */ /* 0x000fc80004800000 */
[----:B------:R-:W-:-:S04]  /*28d0*/  LOP3.LUT R9, R9, 0x1, R12, 0xf8, !PT ;  /* 0x0000000109097812 */ /* 0x000fc800078ef80c */
[----:B------:R-:W-:-:S04]  /*28e0*/  LOP3.LUT R9, R9, R10, RZ, 0xc0, !PT ;  /* 0x0000000a09097212 */ /* 0x000fc800078ec0ff */
[----:B------:R-:W-:-:S04]  /*28f0*/  IADD3 R9, PT, PT, R12, R9, RZ ;  /* 0x000000090c097210 */ /* 0x000fc80007ffe0ff */
[----:B------:R-:W-:Y:S01]  /*2900*/  LOP3.LUT R0, R9, R0, RZ, 0xfc, !PT ;  /* 0x0000000009007212 */ /* 0x000fe200078efcff */
[----:B------:R-:W-:Y:S06]  /*2910*/  BRA `(.L_x_28) ;  /* 0x0000000000107947 */ /* 0x000fec0003800000 */
.L_x_27:
[----:B------:R-:W-:-:S04]  /*2920*/  LOP3.LUT R0, R0, 0x80000000, RZ, 0xc0, !PT ;  /* 0x8000000000007812 */ /* 0x000fc800078ec0ff */
[----:B------:R-:W-:Y:S01]  /*2930*/  LOP3.LUT R0, R0, 0x7f800000, RZ, 0xfc, !PT ;  /* 0x7f80000000007812 */ /* 0x000fe200078efcff */
[----:B------:R-:W-:Y:S06]  /*2940*/  BRA `(.L_x_28) ;  /* 0x0000000000047947 */ /* 0x000fec0003800000 */
.L_x_26:
[----:B------:R-:W-:-:S07]  /*2950*/  IMAD R0, R9, 0x800000, R0 ;  /* 0x0080000009007824 */ /* 0x000fce00078e0200 */
.L_x_28:
[----:B------:R-:W-:Y:S05]  /*2960*/  BSYNC.RECONVERGENT B2 ;  /* 0x0000000000027941 */ /* 0x000fea0003800200 */
.L_x_25:
[----:B------:R-:W-:Y:S05]  /*2970*/  BRA `(.L_x_29) ;  /* 0x0000000000207947 */ /* 0x000fea0003800000 */
.L_x_24:
[----:B------:R-:W-:-:S04]  /*2980*/  LOP3.LUT R0, R12, 0x80000000, R11, 0x48, !PT ;  /* 0x800000000c007812 */ /* 0x000fc800078e480b */
[----:B------:R-:W-:Y:S01]  /*2990*/  LOP3.LUT R0, R0, 0x7f800000, RZ, 0xfc, !PT ;  /* 0x7f80000000007812 */ /* 0x000fe200078efcff */
[----:B------:R-:W-:Y:S06]  /*29a0*/  BRA `(.L_x_29) ;  /* 0x0000000000147947 */ /* 0x000fec0003800000 */
.L_x_23:
[----:B------:R-:W-:Y:S01]  /*29b0*/  LOP3.LUT R0, R12, 0x80000000, R11, 0x48, !PT ;  /* 0x800000000c007812 */ /* 0x000fe200078e480b */
[----:B------:R-:W-:Y:S06]  /*29c0*/  BRA `(.L_x_29) ;  /* 0x00000000000c7947 */ /* 0x000fec0003800000 */
.L_x_22:
[----:B------:R-:W0:Y:S01]  /*29d0*/  MUFU.RSQ R0, -QNAN ;  /* 0xffc0000000007908 */ /* 0x000e220000001400 */
[----:B------:R-:W-:Y:S05]  /*29e0*/  BRA `(.L_x_29) ;  /* 0x0000000000047947 */ /* 0x000fea0003800000 */
.L_x_21:
[----:B------:R-:W-:-:S07]  /*29f0*/  FADD.FTZ R0, R0, R3 ;  /* 0x0000000300007221 */ /* 0x000fce0000010000 */
.L_x_29:
[----:B------:R-:W-:Y:S05]  /*2a00*/  BSYNC.RECONVERGENT B1 ;  /* 0x0000000000017941 */ /* 0x000fea0003800200 */
.L_x_19:
[----:B------:R-:W-:-:S04]  /*2a10*/  HFMA2 R9, -RZ, RZ, 0, 0 ;  /* 0x00000000ff097431 */ /* 0x000fc800000001ff */
[----:B0-----:R-:W-:Y:S05]  /*2a20*/  RET.REL.NODEC R8 `(_Z14softmax_kernelPfm) ;  /* 0xffffffd408747950 */ /* 0x001fea0003c3ffff */
.L_x_30:
        /* <DEDUP_REMOVED lines=13> */
.L_x_37:


//--------------------- .text._Z22matrix_multiply_kernelPKfS0_Pfmmm --------------------------
	.section	.text._Z22matrix_multiply_kernelPKfS0_Pfmmm,"ax",@progbits
	.align	128
        .global         _Z22matrix_multiply_kernelPKfS0_Pfmmm
        .type           _Z22matrix_multiply_kernelPKfS0_Pfmmm,@function
        .size           _Z22matrix_multiply_kernelPKfS0_Pfmmm,(.L_x_40 - _Z22matrix_multiply_kernelPKfS0_Pfmmm)
        .other          _Z22matrix_multiply_kernelPKfS0_Pfmmm,@"STO_CUDA_ENTRY STV_DEFAULT"
_Z22matrix_multiply_kernelPKfS0_Pfmmm:
.text._Z22matrix_multiply_kernelPKfS0_Pfmmm:
[----:B------:R-:W-:Y:S01]  /*0000*/  LDC R1, c[0x0][0x37c] ;  /* 0x0000df00ff017b82 */ /* 0x000fe20000000800 */
[----:B------:R-:W0:Y:S07]  /*0010*/  S2R R7, SR_TID.X ;  /* 0x0000000000077919 */ /* 0x000e2e0000002100 */
[----:B------:R-:W1:Y:S01]  /*0020*/  LDC R19, c[0x0][0x364] ;  /* 0x0000d900ff137b82 */ /* 0x000e620000000800 */
[----:B------:R-:W2:Y:S01]  /*0030*/  LDCU.64 UR6, c[0x0][0x398] ;  /* 0x00007300ff0677ac */ /* 0x000ea20008000a00 */
[----:B------:R-:W1:Y:S06]  /*0040*/  S2R R0, SR_TID.Y ;  /* 0x0000000000007919 */ /* 0x000e6c0000002200 */
[----:B------:R-:W0:Y:S08]  /*0050*/  S2UR UR5, SR_CTAID.X ;  /* 0x00000000000579c3 */ /* 0x000e300000002500 */
[----:B------:R-:W0:Y:S08]  /*0060*/  LDC R6, c[0x0][0x360] ;  /* 0x0000d800ff067b82 */ /* 0x000e300000000800 */
[----:B------:R-:W1:Y:S08]  /*0070*/  S2UR UR4, SR_CTAID.Y ;  /* 0x00000000000479c3 */ /* 0x000e700000002600 */
[----:B------:R-:W3:Y:S01]  /*0080*/  LDC.64 R8, c[0x0][0x3a8] ;  /* 0x0000ea00ff087b82 */ /* 0x000ee20000000a00 */
[----:B0-----:R-:W-:-:S05]  /*0090*/  IMAD R6, R6, UR5, R7 ;  /* 0x0000000506067c24 */ /* 0x001fca000f8e0207 */
[----:B------:R-:W-:Y:S01]  /*00a0*/  SHF.R.S32.HI R7, RZ, 0x1f, R6 ;  /* 0x0000001fff077819 */ /* 0x000fe20000011406 */
[----:B-1----:R-:W-:-:S05]  /*00b0*/  IMAD R19, R19, UR4, R0 ;  /* 0x0000000413137c24 */ /* 0x002fca000f8e0200 */
[----:B--2---:R-:W-:Y:S02]  /*00c0*/  ISETP.GE.U32.AND P1, PT, R19, UR6, PT ;  /* 0x0000000613007c0c */ /* 0x004fe4000bf26070 */
[----:B---3--:R-:W-:-:S04]  /*00d0*/  ISETP.GE.U32.AND P0, PT, R6, R8, PT ;  /* 0x000000080600720c */ /* 0x008fc80003f06070 */
[----:B------:R-:W-:-:S04]  /*00e0*/  ISETP.GE.U32.AND.EX P0, PT, R7, R9, PT, P0 ;  /* 0x000000090700720c */ /* 0x000fc80003f06100 */
[----:B------:R-:W-:-:S13]  /*00f0*/  ISETP.GE.U32.OR.EX P0, PT, RZ, UR7, P0, P1 ;  /* 0x00000007ff007c0c */ /* 0x000fda0008706510 */
[----:B------:R-:W-:Y:S05]  /*0100*/  @P0 EXIT ;  /* 0x000000000000094d */ /* 0x000fea0003800000 */
[----:B------:R-:W0:Y:S01]  /*0110*/  LDCU.64 UR8, c[0x0][0x3a0] ;  /* 0x00007400ff0877ac */ /* 0x000e220008000a00 */
[----:B------:R-:W-:Y:S01]  /*0120*/  IMAD.MOV.U32 R0, RZ, RZ, RZ ;  /* 0x000000ffff007224 */ /* 0x000fe200078e00ff */
[----:B------:R-:W1:Y:S01]  /*0130*/  LDCU.64 UR10, c[0x0][0x358] ;  /* 0x00006b00ff0a77ac */ /* 0x000e620008000a00 */
[----:B0-----:R-:W-:-:S04]  /*0140*/  UISETP.NE.U32.AND UP0, UPT, UR8, URZ, UPT ;  /* 0x000000ff0800728c */ /* 0x001fc8000bf05070 */
[----:B------:R-:W-:-:S09]  /*0150*/  UISETP.NE.AND.EX UP0, UPT, UR9, URZ, UPT, UP0 ;  /* 0x000000ff0900728c */ /* 0x000fd2000bf05300 */
[----:B-1----:R-:W-:Y:S05]  /*0160*/  BRA.U !UP0, `(.L_x_31) ;  /* 0x0000000908887547 */ /* 0x002fea000b800000 */
[----:B------:R-:W-:Y:S02]  /*0170*/  UISETP.GE.U32.AND UP1, UPT, UR8, 0x8, UPT ;  /* 0x000000080800788c */ /* 0x000fe4000bf26070 */
[C---:B------:R-:W-:Y:S01]  /*0180*/  IMAD.WIDE.U32 R4, R19.reuse, UR8, RZ ;  /* 0x0000000813047c25 */ /* 0x040fe2000f8e00ff */
[----:B------:R-:W-:Y:S02]  /*0190*/  ULOP3.LUT UR12, UR8, 0x7, URZ, 0xc0, !UPT ;  /* 0x00000007080c7892 */ /* 0x000fe4000f8ec0ff */
[----:B------:R-:W-:Y:S01]  /*01a0*/  UISETP.GE.U32.AND.EX UP1, UPT, UR9, URZ, UPT, UP1 ;  /* 0x000000ff0900728c */ /* 0x000fe2000bf26110 */
[----:B------:R-:W-:Y:S01]  /*01b0*/  IMAD.MOV.U32 R0, RZ, RZ, RZ ;  /* 0x000000ffff007224 */ /* 0x000fe200078e00ff */
[----:B------:R-:W-:Y:S01]  /*01c0*/  UISETP.NE.U32.AND UP0, UPT, UR12, URZ, UPT ;  /* 0x000000ff0c00728c */ /* 0x000fe2000bf05070 */
[----:B------:R-:W-:Y:S01]  /*01d0*/  IMAD R23, R19, UR9, R5 ;  /* 0x0000000913177c24 */ /* 0x000fe2000f8e0205 */
[----:B------:R-:W-:Y:S01]  /*01e0*/  UMOV UR4, URZ ;  /* 0x000000ff00047c82 */ /* 0x000fe20008000000 */
[----:B------:R-:W-:Y:S01]  /*01f0*/  UMOV UR5, URZ ;  /* 0x000000ff00057c82 */ /* 0x000fe20008000000 */
[----:B------:R-:W-:-:S03]  /*0200*/  UISETP.NE.AND.EX UP0, UPT, URZ, URZ, UPT, UP0 ;  /* 0x000000ffff00728c */ /* 0x000fc6000bf05300 */
[----:B------:R-:W-:Y:S08]  /*0210*/  BRA.U !UP1, `(.L_x_32) ;  /* 0x0000000109fc7547 */ /* 0x000ff0000b800000 */
[----:B------:R-:W0:Y:S01]  /*0220*/  LDCU.128 UR16, c[0x0][0x380] ;  /* 0x00007000ff1077ac */ /* 0x000e220008000c00 */
[C-C-:B------:R-:W-:Y:S01]  /*0230*/  SHF.L.U64.HI R18, R8.reuse, 0x5, R9.reuse ;  /* 0x0000000508127819 */ /* 0x140fe20000010209 */
[----:B------:R-:W-:Y:S01]  /*0240*/  IMAD.MOV.U32 R0, RZ, RZ, RZ ;  /* 0x000000ffff007224 */ /* 0x000fe200078e00ff */
[C---:B------:R-:W-:Y:S01]  /*0250*/  SHF.L.U64.HI R25, R8.reuse, 0x2, R9 ;  /* 0x0000000208197819 */ /* 0x040fe20000010209 */
[----:B------:R-:W1:Y:S01]  /*0260*/  LDCU UR5, c[0x0][0x3a4] ;  /* 0x00007480ff0577ac */ /* 0x000e620008000800 */
[----:B------:R-:W-:Y:S01]  /*0270*/  SHF.L.U32 R27, R8, 0x2, RZ ;  /* 0x00000002081b7819 */ /* 0x000fe200000006ff */
[----:B------:R-:W-:-:S07]  /*0280*/  ULOP3.LUT UR4, UR8, 0xfffffff8, URZ, 0xc0, !UPT ;  /* 0xfffffff808047892 */ /* 0x000fce000f8ec0ff */
[----:B------:R-:W-:Y:S01]  /*0290*/  UMOV UR6, UR4 ;  /* 0x0000000400067c82 */ /* 0x000fe20008000000 */
[----:B0-----:R-:W-:Y:S02]  /*02a0*/  LEA R2, P1, R4, UR16, 0x2 ;  /* 0x0000001004027c11 */ /* 0x001fe4000f8210ff */
[----:B------:R-:W-:Y:S02]  /*02b0*/  LEA R20, P0, R6, UR18, 0x2 ;  /* 0x0000001206147c11 */ /* 0x000fe4000f8010ff */
[----:B------:R-:W-:Y:S01]  /*02c0*/  LEA.HI.X R11, R4, UR17, R23, 0x2, P1 ;  /* 0x00000011040b7c11 */ /* 0x000fe200088f1417 */
[----:B-1----:R-:W-:Y:S01]  /*02d0*/  UMOV UR7, UR5 ;  /* 0x0000000500077c82 */ /* 0x002fe20008000000 */
[----:B------:R-:W-:Y:S02]  /*02e0*/  IADD3 R2, P1, PT, R2, 0x10, RZ ;  /* 0x0000001002027810 */ /* 0x000fe40007f3e0ff */
[----:B------:R-:W-:-:S03]  /*02f0*/  LEA.HI.X R21, R6, UR19, R7, 0x2, P0 ;  /* 0x0000001306157c11 */ /* 0x000fc600080f1407 */
[----:B------:R-:W-:-:S08]  /*0300*/  IMAD.X R11, RZ, RZ, R11, P1 ;  /* 0x000000ffff0b7224 */ /* 0x000fd000008e060b */
.L_x_33:
[-C--:B------:R-:W-:Y:S01]  /*0310*/  IADD3 R28, P0, PT, R20, R27.reuse, RZ ;  /* 0x0000001b141c7210 */ /* 0x080fe20007f1e0ff */
[----:B------:R-:W-:Y:S01]  /*0320*/  IMAD.MOV.U32 R10, RZ, RZ, R2 ;  /* 0x000000ffff0a7224 */ /* 0x000fe200078e0002 */
[----:B------:R-:W2:Y:S03]  /*0330*/  LDG.E R3, desc[UR10][R20.64] ;  /* 0x0000000a14037981 */ /* 0x000ea6000c1e1900 */
[----:B------:R-:W-:Y:S01]  /*0340*/  IMAD.X R29, R21, 0x1, R25, P0 ;  /* 0x00000001151d7824 */ /* 0x000fe200000e0619 */
[----:B------:R-:W2:Y:S01]  /*0350*/  LDG.E R16, desc[UR10][R10.64+-0x10] ;  /* 0xfffff00a0a107981 */ /* 0x000ea2000c1e1900 */
[----:B------:R-:W-:-:S03]  /*0360*/  IADD3 R14, P0, PT, R28, R27, RZ ;  /* 0x0000001b1c0e7210 */ /* 0x000fc60007f1e0ff */
[----:B------:R-:W3:Y:S01]  /*0370*/  LDG.E R17, desc[UR10][R28.64] ;  /* 0x0000000a1c117981 */ /* 0x000ee2000c1e1900 */
[----:B------:R-:W-:-:S03]  /*0380*/  IADD3.X R15, PT, PT, R29, R25, RZ, P0, !PT ;  /* 0x000000191d0f7210 */ /* 0x000fc600007fe4ff */
[----:B------:R-:W3:Y:S04]  /*0390*/  LDG.E R24, desc[UR10][R10.64+-0xc] ;  /* 0xfffff40a0a187981 */ /* 0x000ee8000c1e1900 */
[----:B------:R0:W4:Y:S04]  /*03a0*/  LDG.E R22, desc[UR10][R14.64] ;  /* 0x0000000a0e167981 */ /* 0x000128000c1e1900 */
[----:B------:R-:W4:Y:S01]  /*03b0*/  LDG.E R29, desc[UR10][R10.64+-0x8] ;  /* 0xfffff80a0a1d7981 */ /* 0x000f22000c1e1900 */
[----:B------:R-:W-:-:S03]  /*03c0*/  IADD3 R12, P0, PT, R14, R27, RZ ;  /* 0x0000001b0e0c7210 */ /* 0x000fc60007f1e0ff */
[----:B------:R-:W5:Y:S02]  /*03d0*/  LDG.E R26, desc[UR10][R10.64+0x8] ;  /* 0x0000080a0a1a7981 */ /* 0x000f64000c1e1900 */
[----:B------:R-:W-:Y:S01]  /*03e0*/  IMAD.X R13, R15, 0x1, R25, P0 ;  /* 0x000000010f0d7824 */ /* 0x000fe200000e0619 */
[----:B------:R-:W-:-:S04]  /*03f0*/  IADD3 R2, P0, PT, R12, R27, RZ ;  /* 0x0000001b0c027210 */ /* 0x000fc80007f1e0ff */
[----:B------:R-:W5:Y:S01]  /*0400*/  LDG.E R12, desc[UR10][R12.64] ;  /* 0x0000000a0c0c7981 */ /* 0x000f62000c1e1900 */
[----:B--2---:R-:W-:Y:S01]  /*0410*/  FFMA R0, R16, R3, R0 ;  /* 0x0000000310007223 */ /* 0x004fe20000000000 */
[--C-:B------:R-:W-:Y:S01]  /*0420*/  IMAD.X R3, R13, 0x1, R25.reuse, P0 ;  /* 0x000000010d037824 */ /* 0x100fe200000e0619 */
[----:B------:R-:W-:Y:S01]  /*0430*/  IADD3 R16, P0, PT, R2, R27, RZ ;  /* 0x0000001b02107210 */ /* 0x000fe20007f1e0ff */
[----:B------:R-:W2:Y:S04]  /*0440*/  LDG.E R13, desc[UR10][R10.64] ;  /* 0x0000000a0a0d7981 */ /* 0x000ea8000c1e1900 */
[----:B------:R-:W2:Y:S01]  /*0450*/  LDG.E R2, desc[UR10][R2.64] ;  /* 0x0000000a02027981 */ /* 0x000ea2000c1e1900 */
[----:B---3--:R-:W-:Y:S01]  /*0460*/  FFMA R0, R24, R17, R0 ;  /* 0x0000001118007223 */ /* 0x008fe20000000000 */
[----:B------:R-:W-:Y:S01]  /*0470*/  IMAD.X R17, R3, 0x1, R25, P0 ;  /* 0x0000000103117824 */ /* 0x000fe200000e0619 */
[----:B0-----:R-:W-:Y:S01]  /*0480*/  IADD3 R14, P0, PT, R16, R27, RZ ;  /* 0x0000001b100e7210 */ /* 0x001fe20007f1e0ff */
[----:B------:R-:W3:Y:S01]  /*0490*/  LDG.E R24, desc[UR10][R10.64+0x4] ;  /* 0x0000040a0a187981 */ /* 0x000ee2000c1e1900 */
[----:B----4-:R-:W-:-:S03]  /*04a0*/  FFMA R22, R29, R22, R0 ;  /* 0x000000161d167223 */ /* 0x010fc60000000000 */
[----:B------:R-:W3:Y:S04]  /*04b0*/  LDG.E R16, desc[UR10][R16.64] ;  /* 0x0000000a10107981 */ /* 0x000ee8000c1e1900 */
[----:B------:R-:W5:Y:S01]  /*04c0*/  LDG.E R0, desc[UR10][R10.64+-0x4] ;  /* 0xfffffc0a0a007981 */ /* 0x000f62000c1e1900 */
[----:B------:R-:W-:Y:S02]  /*04d0*/  IADD3.X R15, PT, PT, R17, R25, RZ, P0, !PT ;  /* 0x00000019110f7210 */ /* 0x000fe400007fe4ff */
[----:B------:R-:W-:Y:S01]  /*04e0*/  IADD3 R28, P0, PT, R14, R27, RZ ;  /* 0x0000001b0e1c7210 */ /* 0x000fe20007f1e0ff */
[----:B------:R0:W4:Y:S04]  /*04f0*/  LDG.E R3, desc[UR10][R10.64+0xc] ;  /* 0x00000c0a0a037981 */ /* 0x000128000c1e1900 */
[----:B------:R-:W-:Y:S01]  /*0500*/  IMAD.X R29, R15, 0x1, R25, P0 ;  /* 0x000000010f1d7824 */ /* 0x000fe200000e0619 */
[----:B------:R-:W4:Y:S04]  /*0510*/  LDG.E R14, desc[UR10][R14.64] ;  /* 0x0000000a0e0e7981 */ /* 0x000f28000c1e1900 */
[----:B------:R-:W4:Y:S01]  /*0520*/  LDG.E R28, desc[UR10][R28.64] ;  /* 0x0000000a1c1c7981 */ /* 0x000f22000c1e1900 */
[----:B------:R-:W-:-:S04]  /*0530*/  UIADD3 UR6, UP1, UPT, UR6, -0x8, URZ ;  /* 0xfffffff806067890 */ /* 0x000fc8000ff3e0ff */
[----:B------:R-:W-:Y:S02]  /*0540*/  UIADD3.X UR7, UPT, UPT, UR7, -0x1, URZ, UP1, !UPT ;  /* 0xffffffff07077890 */ /* 0x000fe40008ffe4ff */
[----:B------:R-:W-:-:S04]  /*0550*/  UISETP.NE.U32.AND UP1, UPT, UR6, URZ, UPT ;  /* 0x000000ff0600728c */ /* 0x000fc8000bf25070 */
[----:B------:R-:W-:Y:S01]  /*0560*/  UISETP.NE.AND.EX UP1, UPT, UR7, URZ, UPT, UP1 ;  /* 0x000000ff0700728c */ /* 0x000fe2000bf25310 */
[----:B------:R-:W-:-:S05]  /*0570*/  LEA R20, P0, R8, R20, 0x5 ;  /* 0x0000001408147211 */ /* 0x000fca00078028ff */
[----:B------:R-:W-:Y:S02]  /*0580*/  IMAD.X R21, R21, 0x1, R18, P0 ;  /* 0x0000000115157824 */ /* 0x000fe400000e0612 */
[----:B-----5:R-:W-:-:S04]  /*0590*/  FFMA R0, R0, R12, R22 ;  /* 0x0000000c00007223 */ /* 0x020fc80000000016 */
[----:B--2---:R-:W-:Y:S01]  /*05a0*/  FFMA R13, R13, R2, R0 ;  /* 0x000000020d0d7223 */ /* 0x004fe20000000000 */
[----:B------:R-:W-:-:S03]  /*05b0*/  IADD3 R2, P1, PT, R10, 0x20, RZ ;  /* 0x000000200a027810 */ /* 0x000fc60007f3e0ff */
[----:B---3--:R-:W-:-:S04]  /*05c0*/  FFMA R13, R24, R16, R13 ;  /* 0x00000010180d7223 */ /* 0x008fc8000000000d */
[----:B----4-:R-:W-:Y:S01]  /*05d0*/  FFMA R14, R26, R14, R13 ;  /* 0x0000000e1a0e7223 */ /* 0x010fe2000000000d */
[----:B0-----:R-:W-:-:S03]  /*05e0*/  IMAD.X R11, RZ, RZ, R11, P1 ;  /* 0x000000ffff0b7224 */ /* 0x001fc600008e060b */
[----:B------:R-:W-:Y:S01]  /*05f0*/  FFMA R0, R3, R28, R14 ;  /* 0x0000001c03007223 */ /* 0x000fe2000000000e */
[----:B------:R-:W-:Y:S06]  /*0600*/  BRA.U UP1, `(.L_x_33) ;  /* 0xfffffffd01407547 */ /* 0x000fec000b83ffff */
.L_x_32:
[----:B------:R-:W-:Y:S05]  /*0610*/  BRA.U !UP0, `(.L_x_31) ;  /* 0x00000005085c7547 */ /* 0x000fea000b800000 */
[----:B------:R-:W-:Y:S02]  /*0620*/  UISETP.GE.U32.AND UP1, UPT, UR12, 0x4, UPT ;  /* 0x000000040c00788c */ /* 0x000fe4000bf26070 */
[----:B------:R-:W-:Y:S02]  /*0630*/  ULOP3.LUT UR7, UR8, 0x3, URZ, 0xc0, !UPT ;  /* 0x0000000308077892 */ /* 0x000fe4000f8ec0ff */
[----:B------:R-:W-:Y:S02]  /*0640*/  UISETP.GE.U32.AND.EX UP1, UPT, URZ, URZ, UPT, UP1 ;  /* 0x000000ffff00728c */ /* 0x000fe4000bf26110 */
[----:B------:R-:W-:-:S04]  /*0650*/  UISETP.NE.U32.AND UP0, UPT, UR7, URZ, UPT ;  /* 0x000000ff0700728c */ /* 0x000fc8000bf05070 */
[----:B------:R-:W-:-:S03]  /*0660*/  UISETP.NE.AND.EX UP0, UPT, URZ, URZ, UPT, UP0 ;  /* 0x000000ffff00728c */ /* 0x000fc6000bf05300 */
[----:B------:R-:W-:Y:S08]  /*0670*/  BRA.U !UP1, `(.L_x_34) ;  /* 0x0000000109887547 */ /* 0x000ff0000b800000 */
[----:B------:R-:W0:Y:S01]  /*0680*/  LDCU.128 UR12, c[0x0][0x380] ;  /* 0x00007000ff0c77ac */ /* 0x000e220008000c00 */
[----:B------:R-:W-:Y:S01]  /*0690*/  IMAD R2, R8, UR5, RZ ;  /* 0x0000000508027c24 */ /* 0x000fe2000f8e02ff */
[----:B------:R-:W-:Y:S01]  /*06a0*/  IADD3 R15, P1, PT, R4, UR4, RZ ;  /* 0x00000004040f7c10 */ /* 0x000fe2000ff3e0ff */
[----:B------:R-:W-:-:S04]  /*06b0*/  IMAD.WIDE.U32 R10, R8, UR4, R6 ;  /* 0x00000004080a7c25 */ /* 0x000fc8000f8e0006 */
[----:B------:R-:W-:Y:S02]  /*06c0*/  IMAD R3, R9, UR4, R2 ;  /* 0x0000000409037c24 */ /* 0x000fe4000f8e0202 */
[----:B------:R-:W-:-:S03]  /*06d0*/  IMAD.WIDE.U32 R12, R8, 0x4, RZ ;  /* 0x00000004080c7825 */ /* 0x000fc600078e00ff */
[----:B------:R-:W-:Y:S01]  /*06e0*/  IADD3 R3, PT, PT, R11, R3, RZ ;  /* 0x000000030b037210 */ /* 0x000fe20007ffe0ff */
[----:B------:R-:W-:-:S04]  /*06f0*/  IMAD.SHL.U32 R11, R9, 0x4, RZ ;  /* 0x00000004090b7824 */ /* 0x000fc800078e00ff */
[----:B------:R-:W-:Y:S01]  /*0700*/  IMAD.IADD R13, R13, 0x1, R11 ;  /* 0x000000010d0d7824 */ /* 0x000fe200078e020b */
[C---:B0-----:R-:W-:Y:S02]  /*0710*/  LEA R20, P2, R10.reuse, UR14, 0x2 ;  /* 0x0000000e0a147c11 */ /* 0x041fe4000f8410ff */
[----:B------:R-:W-:Y:S02]  /*0720*/  LEA R2, P0, R15, UR12, 0x2 ;  /* 0x0000000c0f027c11 */ /* 0x000fe4000f8010ff */
[----:B------:R-:W-:Y:S02]  /*0730*/  LEA.HI.X R21, R10, UR15, R3, 0x2, P2 ;  /* 0x0000000f0a157c11 */ /* 0x000fe400090f1403 */
[----:B------:R-:W-:Y:S02]  /*0740*/  IADD3.X R10, PT, PT, R23, UR5, RZ, P1, !PT ;  /* 0x00000005170a7c10 */ /* 0x000fe40008ffe4ff */
[----:B------:R-:W-:Y:S01]  /*0750*/  IADD3 R14, P1, PT, R20, R12, RZ ;  /* 0x0000000c140e7210 */ /* 0x000fe20007f3e0ff */
[----:B------:R-:W2:Y:S01]  /*0760*/  LDG.E R17, desc[UR10][R20.64] ;  /* 0x0000000a14117981 */ /* 0x000ea2000c1e1900 */
[----:B------:R-:W-:-:S02]  /*0770*/  LEA.HI.X R3, R15, UR13, R10, 0x2, P0 ;  /* 0x0000000d0f037c11 */ /* 0x000fc400080f140a */
[-C--:B------:R-:W-:Y:S02]  /*0780*/  IADD3 R10, P0, PT, R14, R12.reuse, RZ ;  /* 0x0000000c0e0a7210 */ /* 0x080fe40007f1e0ff */
[----:B------:R-:W-:Y:S01]  /*0790*/  IADD3.X R15, PT, PT, R13, R21, RZ, P1, !PT ;  /* 0x000000150d0f7210 */ /* 0x000fe20000ffe4ff */
[----:B------:R-:W2:Y:S01]  /*07a0*/  LDG.E R25, desc[UR10][R2.64] ;  /* 0x0000000a02197981 */ /* 0x000ea2000c1e1900 */
[----:B------:R-:W-:-:S03]  /*07b0*/  IADD3 R12, P1, PT, R10, R12, RZ ;  /* 0x0000000c0a0c7210 */ /* 0x000fc60007f3e0ff */
[--C-:B------:R-:W-:Y:S01]  /*07c0*/  IMAD.X R11, R15, 0x1, R13.reuse, P0 ;  /* 0x000000010f0b7824 */ /* 0x100fe200000e060d */
[----:B------:R-:W3:Y:S04]  /*07d0*/  LDG.E R14, desc[UR10][R14.64] ;  /* 0x0000000a0e0e7981 */ /* 0x000ee8000c1e1900 */
[----:B------:R-:W3:Y:S01]  /*07e0*/  LDG.E R16, desc[UR10][R2.64+0x4] ;  /* 0x0000040a02107981 */ /* 0x000ee2000c1e1900 */
[----:B------:R-:W-:-:S03]  /*07f0*/  IMAD.X R13, R11, 0x1, R13, P1 ;  /* 0x000000010b0d7824 */ /* 0x000fc600008e060d */
[----:B------:R-:W4:Y:S04]  /*0800*/  LDG.E R10, desc[UR10][R10.64] ;  /* 0x0000000a0a0a7981 */ /* 0x000f28000c1e1900 */
[----:B------:R-:W4:Y:S04]  /*0810*/  LDG.E R27, desc[UR10][R2.64+0x8] ;  /* 0x0000080a021b7981 */ /* 0x000f28000c1e1900 */
[----:B------:R-:W5:Y:S04]  /*0820*/  LDG.E R29, desc[UR10][R2.64+0xc] ;  /* 0x00000c0a021d7981 */ /* 0x000f68000c1e1900 */
[----:B------:R-:W5:Y:S01]  /*0830*/  LDG.E R12, desc[UR10][R12.64] ;  /* 0x0000000a0c0c7981 */ /* 0x000f62000c1e1900 */
[----:B------:R-:W-:-:S04]  /*0840*/  UIADD3 UR4, UP1, UPT, UR4, 0x4, URZ ;  /* 0x0000000404047890 */ /* 0x000fc8000ff3e0ff */
[----:B------:R-:W-:Y:S01]  /*0850*/  UIADD3.X UR5, UPT, UPT, URZ, UR5, URZ, UP1, !UPT ;  /* 0x00000005ff057290 */ /* 0x000fe20008ffe4ff */
[----:B--2---:R-:W-:-:S04]  /*0860*/  FFMA R17, R25, R17, R0 ;  /* 0x0000001119117223 */ /* 0x004fc80000000000 */
[----:B---3--:R-:W-:-:S04]  /*0870*/  FFMA R16, R16, R14, R17 ;  /* 0x0000000e10107223 */ /* 0x008fc80000000011 */
[----:B----4-:R-:W-:-:S04]  /*0880*/  FFMA R16, R27, R10, R16 ;  /* 0x0000000a1b107223 */ /* 0x010fc80000000010 */
[----:B-----5:R-:W-:-:S07]  /*0890*/  FFMA R0, R29, R12, R16 ;  /* 0x0000000c1d007223 */ /* 0x020fce0000000010 */
.L_x_34:
[----:B------:R-:W-:Y:S05]  /*08a0*/  BRA.U !UP0, `(.L_x_31) ;  /* 0x0000000108b87547 */ /* 0x000fea000b800000 */
[----:B------:R-:W-:Y:S02]  /*08b0*/  UISETP.NE.U32.AND UP1, UPT, UR7, 0x1, UPT ;  /* 0x000000010700788c */ /* 0x000fe4000bf25070 */
[----:B------:R-:W-:Y:S02]  /*08c0*/  ULOP3.LUT UR6, UR8, 0x1, URZ, 0xc0, !UPT ;  /* 0x0000000108067892 */ /* 0x000fe4000f8ec0ff */
[----:B------:R-:W-:Y:S02]  /*08d0*/  UISETP.NE.AND.EX UP1, UPT, URZ, URZ, UPT, UP1 ;  /* 0x000000ffff00728c */ /* 0x000fe4000bf25310 */
[----:B------:R-:W-:-:S04]  /*08e0*/  UISETP.NE.U32.AND UP0, UPT, UR6, 0x1, UPT ;  /* 0x000000010600788c */ /* 0x000fc8000bf05070 */
[----:B------:R-:W-:-:S03]  /*08f0*/  UISETP.NE.U32.AND.EX UP0, UPT, URZ, URZ, UPT, UP0 ;  /* 0x000000ffff00728c */ /* 0x000fc6000bf05100 */
[----:B------:R-:W-:Y:S08]  /*0900*/  BRA.U !UP1, `(.L_x_35) ;  /* 0x00000001095c7547 */ /* 0x000ff0000b800000 */
[----:B------:R-:W0:Y:S01]  /*0910*/  LDCU.128 UR12, c[0x0][0x380] ;  /* 0x00007000ff0c77ac */ /* 0x000e220008000c00 */
[----:B------:R-:W-:Y:S01]  /*0920*/  MOV R2, R6 ;  /* 0x0000000600027202 */ /* 0x000fe20000000f00 */
[----:B------:R-:W-:Y:S01]  /*0930*/  IMAD.MOV.U32 R3, RZ, RZ, R7 ;  /* 0x000000ffff037224 */ /* 0x000fe200078e0007 */
[----:B------:R-:W-:Y:S01]  /*0940*/  IADD3 R11, P0, PT, R4, UR4, RZ ;  /* 0x00000004040b7c10 */ /* 0x000fe2000ff1e0ff */
[C---:B------:R-:W-:Y:S02]  /*0950*/  IMAD R10, R8.reuse, UR5, RZ ;  /* 0x00000005080a7c24 */ /* 0x040fe4000f8e02ff */
[----:B------:R-:W-:Y:S01]  /*0960*/  IMAD.WIDE.U32 R12, R8, UR4, R2 ;  /* 0x00000004080c7c25 */ /* 0x000fe2000f8e0002 */
[----:B------:R-:W-:-:S03]  /*0970*/  IADD3.X R14, PT, PT, R23, UR5, RZ, P0, !PT ;  /* 0x00000005170e7c10 */ /* 0x000fc600087fe4ff */
[----:B------:R-:W-:-:S04]  /*0980*/  IMAD R3, R9, UR4, R10 ;  /* 0x0000000409037c24 */ /* 0x000fc8000f8e020a */
[----:B------:R-:W-:Y:S01]  /*0990*/  IMAD.IADD R13, R13, 0x1, R3 ;  /* 0x000000010d0d7824 */ /* 0x000fe200078e0203 */
[C---:B0-----:R-:W-:Y:S02]  /*09a0*/  LEA R2, P1, R11.reuse, UR12, 0x2 ;  /* 0x0000000c0b027c11 */ /* 0x041fe4000f8210ff */
[C---:B------:R-:W-:Y:S02]  /*09b0*/  LEA R10, P0, R12.reuse, UR14, 0x2 ;  /* 0x0000000e0c0a7c11 */ /* 0x040fe4000f8010ff */
[----:B------:R-:W-:Y:S02]  /*09c0*/  LEA.HI.X R3, R11, UR13, R14, 0x2, P1 ;  /* 0x0000000d0b037c11 */ /* 0x000fe400088f140e */
[----:B------:R-:W-:Y:S02]  /*09d0*/  LEA.HI.X R11, R12, UR15, R13, 0x2, P0 ;  /* 0x0000000f0c0b7c11 */ /* 0x000fe400080f140d */
[C---:B------:R-:W-:Y:S01]  /*09e0*/  LEA R12, P0, R8.reuse, R10, 0x2 ;  /* 0x0000000a080c7211 */ /* 0x040fe200078010ff */
[----:B------:R-:W2:Y:S03]  /*09f0*/  LDG.E R15, desc[UR10][R2.64] ;  /* 0x0000000a020f7981 */ /* 0x000ea6000c1e1900 */
[----:B------:R-:W-:Y:S01]  /*0a00*/  LEA.HI.X R13, R8, R11, R9, 0x2, P0 ;  /* 0x0000000b080d7211 */ /* 0x000fe200000f1409 */
[----:B------:R-:W2:Y:S04]  /*0a10*/  LDG.E R10, desc[UR10][R10.64] ;  /* 0x0000000a0a0a7981 */ /* 0x000ea8000c1e1900 */
[----:B------:R-:W3:Y:S04]  /*0a20*/  LDG.E R14, desc[UR10][R2.64+0x4] ;  /* 0x0000040a020e7981 */ /* 0x000ee8000c1e1900 */
[----:B------:R-:W3:Y:S01]  /*0a30*/  LDG.E R12, desc[UR10][R12.64] ;  /* 0x0000000a0c0c7981 */ /* 0x000ee2000c1e1900 */
[----:B------:R-:W-:-:S04]  /*0a40*/  UIADD3 UR4, UP1, UPT, UR4, 0x2, URZ ;  /* 0x0000000204047890 */ /* 0x000fc8000ff3e0ff */
[----:B------:R-:W-:Y:S01]  /*0a50*/  UIADD3.X UR5, UPT, UPT, URZ, UR5, URZ, UP1, !UPT ;  /* 0x00000005ff057290 */ /* 0x000fe20008ffe4ff */
[----:B--2---:R-:W-:-:S04]  /*0a60*/  FFMA R15, R15, R10, R0 ;  /* 0x0000000a0f0f7223 */ /* 0x004fc80000000000 */
[----:B---3--:R-:W-:-:S07]  /*0a70*/  FFMA R0, R14, R12, R15 ;  /* 0x0000000c0e007223 */ /* 0x008fce000000000f */
.L_x_35:
[----:B------:R-:W-:Y:S05]  /*0a80*/  BRA.U UP0, `(.L_x_31) ;  /* 0x0000000100407547 */ /* 0x000fea000b800000 */
[----:B------:R-:W0:Y:S01]  /*0a90*/  LDCU.128 UR12, c[0x0][0x380] ;  /* 0x00007000ff0c77ac */ /* 0x000e220008000c00 */
[----:B------:R-:W-:Y:S01]  /*0aa0*/  IADD3 R3, P0, PT, R4, UR4, RZ ;  /* 0x0000000404037c10 */ /* 0x000fe2000ff1e0ff */
[C---:B------:R-:W-:Y:S01]  /*0ab0*/  IMAD R2, R8.reuse, UR5, RZ ;  /* 0x0000000508027c24 */ /* 0x040fe2000f8e02ff */
[----:B------:R-:W-:Y:S01]  /*0ac0*/  MOV R4, R6 ;  /* 0x0000000600047202 */ /* 0x000fe20000000f00 */
[----:B------:R-:W-:Y:S01]  /*0ad0*/  IMAD.MOV.U32 R5, RZ, RZ, R7 ;  /* 0x000000ffff057224 */ /* 0x000fe200078e0007 */
[----:B------:R-:W-:Y:S01]  /*0ae0*/  IADD3.X R12, PT, PT, R23, UR5, RZ, P0, !PT ;  /* 0x00000005170c7c10 */ /* 0x000fe200087fe4ff */
[----:B------:R-:W-:Y:S02]  /*0af0*/  IMAD R11, R9, UR4, R2 ;  /* 0x00000004090b7c24 */ /* 0x000fe4000f8e0202 */
[----:B------:R-:W-:-:S04]  /*0b00*/  IMAD.WIDE.U32 R4, R8, UR4, R4 ;  /* 0x0000000408047c25 */ /* 0x000fc8000f8e0004 */
[----:B------:R-:W-:Y:S01]  /*0b10*/  IMAD.IADD R5, R5, 0x1, R11 ;  /* 0x0000000105057824 */ /* 0x000fe200078e020b */
[C---:B0-----:R-:W-:Y:S02]  /*0b20*/  LEA R2, P1, R3.reuse, UR12, 0x2 ;  /* 0x0000000c03027c11 */ /* 0x041fe4000f8210ff */
[C---:B------:R-:W-:Y:S02]  /*0b30*/  LEA R10, P0, R4.reuse, UR14, 0x2 ;  /* 0x0000000e040a7c11 */ /* 0x040fe4000f8010ff */
[----:B------:R-:W-:Y:S02]  /*0b40*/  LEA.HI.X R3, R3, UR13, R12, 0x2, P1 ;  /* 0x0000000d03037c11 */ /* 0x000fe400088f140c */
[----:B------:R-:W-:-:S04]  /*0b50*/  LEA.HI.X R11, R4, UR15, R5, 0x2, P0 ;  /* 0x0000000f040b7c11 */ /* 0x000fc800080f1405 */
[----:B------:R-:W2:Y:S04]  /*0b60*/  LDG.E R3, desc[UR10][R2.64] ;  /* 0x0000000a02037981 */ /* 0x000ea8000c1e1900 */
[----:B------:R-:W2:Y:S02]  /*0b70*/  LDG.E R10, desc[UR10][R10.64] ;  /* 0x0000000a0a0a7981 */ /* 0x000ea4000c1e1900 */
[----:B--2---:R-:W-:-:S07]  /*0b80*/  FFMA R0, R3, R10, R0 ;  /* 0x0000000a03007223 */ /* 0x004fce0000000000 */
.L_x_31:
[----:B------:R-:W0:Y:S01]  /*0b90*/  LDCU.64 UR4, c[0x0][0x390] ;  /* 0x00007200ff0477ac */ /* 0x000e220008000a00 */
[----:B------:R-:W-:Y:S01]  /*0ba0*/  MOV R2, R6 ;  /* 0x0000000600027202 */ /* 0x000fe20000000f00 */
[----:B------:R-:W-:-:S04]  /*0bb0*/  IMAD.MOV.U32 R3, RZ, RZ, R7 ;  /* 0x000000ffff037224 */ /* 0x000fc800078e0007 */
[----:B------:R-:W-:-:S04]  /*0bc0*/  IMAD.WIDE.U32 R2, R19, R8, R2 ;  /* 0x0000000813027225 */ /* 0x000fc800078e0002 */
[----:B------:R-:W-:Y:S01]  /*0bd0*/  IMAD R9, R19, R9, R3 ;  /* 0x0000000913097224 */ /* 0x000fe200078e0203 */
[----:B0-----:R-:W-:-:S04]  /*0be0*/  LEA R4, P0, R2, UR4, 0x2 ;  /* 0x0000000402047c11 */ /* 0x001fc8000f8010ff */
[----:B------:R-:W-:-:S05]  /*0bf0*/  LEA.HI.X R5, R2, UR5, R9, 0x2, P0 ;  /* 0x0000000502057c11 */ /* 0x000fca00080f1409 */
[----:B------:R-:W-:Y:S01]  /*0c00*/  STG.E desc[UR10][R4.64], R0 ;  /* 0x0000000004007986 */ /* 0x000fe2000c10190a */
[----:B------:R-:W-:Y:S05]  /*0c10*/  EXIT ;  /* 0x000000000000794d */ /* 0x000fea0003800000 */
.L_x_36:
        /* <DEDUP_REMOVED lines=14> */
.L_x_40:


//--------------------- .nv.shared.reserved.0     --------------------------
	.section	.nv.shared.reserved.0,"aw",@nobits
	.weak		__nv_reservedSMEM_offset_0_alias
	.size		__nv_reservedSMEM_offset_0_alias, 0, 64
	.other		__nv_reservedSMEM_offset_0_alias,@"STO_CUDA_RESERVED_SHARED STV_DEFAULT"
__nv_reservedSMEM_offset_0_alias:
	.zero		0
	.zero		64


//--------------------- .nv.shared._Z14softmax_kernelPfm --------------------------
	.section	.nv.shared._Z14softmax_kernelPfm,"aw",@nobits
	.sectionflags	@""
	.align	4
.nv.shared._Z14softmax_kernelPfm:
	.zero		1032


//--------------------- .nv.constant0._Z11gelu_kernelPfm --------------------------
	.section	.nv.constant0._Z11gelu_kernelPfm,"a",@progbits
	.sectionflags	@""
	.align	4
.nv.constant0._Z11gelu_kernelPfm:
	.zero		912


//--------------------- .nv.constant0._Z14softmax_kernelPfm --------------------------
	.section	.nv.constant0._Z14softmax_kernelPfm,"a",@progbits
	.sectionflags	@""
	.align	4
.nv.constant0._Z14softmax_kernelPfm:
	.zero		912


//--------------------- .nv.constant0._Z22matrix_multiply_kernelPKfS0_Pfmmm --------------------------
	.section	.nv.constant0._Z22matrix_multiply_kernelPKfS0_Pfmmm,"a",@progbits
	.sectionflags	@""
	.align	4
.nv.constant0._Z22matrix_multiply_kernelPKfS0_Pfmmm:
	.zero		944


//--------------------- SYMBOLS --------------------------

	.type		.nv.reservedSmem.offset0,@object
	.size		.nv.reservedSmem.offset0,0x4
	.type		.nv.reservedSmem.cap,@object
	.size		.nv.reservedSmem.cap,0x4
